//
// Generated by NVIDIA NVVM Compiler
//
// Compiler Build ID: CL-36424714
// Cuda compilation tools, release 13.0, V13.0.88
// Based on NVVM 20.0.0
//

.version 9.0
.target sm_100
.address_size 64

	// .globl	_Z12kernel_setupP17curandStateXORWOWi
.global .align 4 .b8 precalc_xorwow_matrix[102400];
.global .align 4 .b8 precalc_xorwow_offset_matrix[102400];
.global .align 4 .b8 mrg32k3aM1[2304];
.global .align 4 .b8 mrg32k3aM2[2304];
.global .align 4 .b8 mrg32k3aM1SubSeq[2016];
.global .align 4 .b8 mrg32k3aM2SubSeq[2016];
.global .align 4 .b8 mrg32k3aM1Seq[2304];
.global .align 4 .b8 mrg32k3aM2Seq[2304];
.const .align 8 .b8 __cr_lgamma_table[72];
.extern .shared .align 16 .b8 sdat[];

.visible .entry _Z12kernel_setupP17curandStateXORWOWi(
	.param .u64 .ptr .align 1 _Z12kernel_setupP17curandStateXORWOWi_param_0,
	.param .u32 _Z12kernel_setupP17curandStateXORWOWi_param_1
)
{
	.reg .pred 	%p<25>;
	.reg .b32 	%r<411>;
	.reg .b64 	%rd<18>;

	ld.param.u64 	%rd8, [_Z12kernel_setupP17curandStateXORWOWi_param_0];
	ld.param.u32 	%r182, [_Z12kernel_setupP17curandStateXORWOWi_param_1];
	cvta.to.global.u64 	%rd9, %rd8;
	mov.u32 	%r183, %ctaid.x;
	mov.u32 	%r184, %ntid.x;
	mov.u32 	%r185, %tid.x;
	mad.lo.s32 	%r186, %r183, %r184, %r185;
	cvt.s64.s32 	%rd17, %r186;
	mul.wide.s32 	%rd10, %r186, 48;
	add.s64 	%rd2, %rd9, %rd10;
	xor.b32  	%r187, %r182, -1429050551;
	mul.lo.s32 	%r188, %r187, 1099087573;
	setp.gt.s32 	%p1, %r182, -1;
	selp.b32 	%r189, -644748465, -1947113066, %p1;
	add.s32 	%r190, %r189, %r188;
	add.s32 	%r191, %r190, 6615241;
	add.s32 	%r192, %r188, 123456789;
	st.global.v2.u32 	[%rd2], {%r191, %r192};
	xor.b32  	%r193, %r188, 362436069;
	add.s32 	%r194, %r189, 521288629;
	st.global.v2.u32 	[%rd2+8], {%r193, %r194};
	xor.b32  	%r195, %r189, 88675123;
	add.s32 	%r196, %r188, 5783321;
	st.global.v2.u32 	[%rd2+16], {%r195, %r196};
	setp.eq.s32 	%p2, %r186, 0;
	@%p2 bra 	$L__BB0_42;
	mov.b32 	%r317, 0;
	mov.u64 	%rd12, precalc_xorwow_matrix;
$L__BB0_2:
	and.b64  	%rd4, %rd17, 3;
	setp.eq.s64 	%p3, %rd4, 0;
	@%p3 bra 	$L__BB0_41;
	mul.wide.u32 	%rd11, %r317, 3200;
	add.s64 	%rd5, %rd12, %rd11;
	cvt.u32.u64 	%r2, %rd4;
	mov.b32 	%r318, 0;
$L__BB0_4:
	mov.b32 	%r331, 0;
	mov.u32 	%r332, %r331;
	mov.u32 	%r333, %r331;
	mov.u32 	%r334, %r331;
	mov.u32 	%r335, %r331;
	mov.u32 	%r324, %r331;
$L__BB0_5:
	mul.wide.u32 	%rd13, %r324, 4;
	add.s64 	%rd14, %rd2, %rd13;
	ld.global.u32 	%r10, [%rd14+4];
	shl.b32 	%r11, %r324, 5;
	mov.b32 	%r330, 0;
$L__BB0_6:
	.pragma "nounroll";
	shr.u32 	%r201, %r10, %r330;
	and.b32  	%r202, %r201, 1;
	setp.eq.b32 	%p4, %r202, 1;
	not.pred 	%p5, %p4;
	add.s32 	%r203, %r11, %r330;
	mul.lo.s32 	%r204, %r203, 5;
	mul.wide.u32 	%rd15, %r204, 4;
	add.s64 	%rd6, %rd5, %rd15;
	@%p5 bra 	$L__BB0_8;
	ld.global.u32 	%r205, [%rd6];
	xor.b32  	%r335, %r335, %r205;
	ld.global.u32 	%r206, [%rd6+4];
	xor.b32  	%r334, %r334, %r206;
	ld.global.u32 	%r207, [%rd6+8];
	xor.b32  	%r333, %r333, %r207;
	ld.global.u32 	%r208, [%rd6+12];
	xor.b32  	%r332, %r332, %r208;
	ld.global.u32 	%r209, [%rd6+16];
	xor.b32  	%r331, %r331, %r209;
$L__BB0_8:
	and.b32  	%r211, %r201, 2;
	setp.eq.s32 	%p6, %r211, 0;
	@%p6 bra 	$L__BB0_10;
	ld.global.u32 	%r212, [%rd6+20];
	xor.b32  	%r335, %r335, %r212;
	ld.global.u32 	%r213, [%rd6+24];
	xor.b32  	%r334, %r334, %r213;
	ld.global.u32 	%r214, [%rd6+28];
	xor.b32  	%r333, %r333, %r214;
	ld.global.u32 	%r215, [%rd6+32];
	xor.b32  	%r332, %r332, %r215;
	ld.global.u32 	%r216, [%rd6+36];
	xor.b32  	%r331, %r331, %r216;
$L__BB0_10:
	and.b32  	%r218, %r201, 4;
	setp.eq.s32 	%p7, %r218, 0;
	@%p7 bra 	$L__BB0_12;
	ld.global.u32 	%r219, [%rd6+40];
	xor.b32  	%r335, %r335, %r219;
	ld.global.u32 	%r220, [%rd6+44];
	xor.b32  	%r334, %r334, %r220;
	ld.global.u32 	%r221, [%rd6+48];
	xor.b32  	%r333, %r333, %r221;
	ld.global.u32 	%r222, [%rd6+52];
	xor.b32  	%r332, %r332, %r222;
	ld.global.u32 	%r223, [%rd6+56];
	xor.b32  	%r331, %r331, %r223;
$L__BB0_12:
	and.b32  	%r225, %r201, 8;
	setp.eq.s32 	%p8, %r225, 0;
	@%p8 bra 	$L__BB0_14;
	ld.global.u32 	%r226, [%rd6+60];
	xor.b32  	%r335, %r335, %r226;
	ld.global.u32 	%r227, [%rd6+64];
	xor.b32  	%r334, %r334, %r227;
	ld.global.u32 	%r228, [%rd6+68];
	xor.b32  	%r333, %r333, %r228;
	ld.global.u32 	%r229, [%rd6+72];
	xor.b32  	%r332, %r332, %r229;
	ld.global.u32 	%r230, [%rd6+76];
	xor.b32  	%r331, %r331, %r230;
$L__BB0_14:
	and.b32  	%r232, %r201, 16;
	setp.eq.s32 	%p9, %r232, 0;
	@%p9 bra 	$L__BB0_16;
	ld.global.u32 	%r233, [%rd6+80];
	xor.b32  	%r335, %r335, %r233;
	ld.global.u32 	%r234, [%rd6+84];
	xor.b32  	%r334, %r334, %r234;
	ld.global.u32 	%r235, [%rd6+88];
	xor.b32  	%r333, %r333, %r235;
	ld.global.u32 	%r236, [%rd6+92];
	xor.b32  	%r332, %r332, %r236;
	ld.global.u32 	%r237, [%rd6+96];
	xor.b32  	%r331, %r331, %r237;
$L__BB0_16:
	and.b32  	%r239, %r201, 32;
	setp.eq.s32 	%p10, %r239, 0;
	@%p10 bra 	$L__BB0_18;
	ld.global.u32 	%r240, [%rd6+100];
	xor.b32  	%r335, %r335, %r240;
	ld.global.u32 	%r241, [%rd6+104];
	xor.b32  	%r334, %r334, %r241;
	ld.global.u32 	%r242, [%rd6+108];
	xor.b32  	%r333, %r333, %r242;
	ld.global.u32 	%r243, [%rd6+112];
	xor.b32  	%r332, %r332, %r243;
	ld.global.u32 	%r244, [%rd6+116];
	xor.b32  	%r331, %r331, %r244;
$L__BB0_18:
	and.b32  	%r246, %r201, 64;
	setp.eq.s32 	%p11, %r246, 0;
	@%p11 bra 	$L__BB0_20;
	ld.global.u32 	%r247, [%rd6+120];
	xor.b32  	%r335, %r335, %r247;
	ld.global.u32 	%r248, [%rd6+124];
	xor.b32  	%r334, %r334, %r248;
	ld.global.u32 	%r249, [%rd6+128];
	xor.b32  	%r333, %r333, %r249;
	ld.global.u32 	%r250, [%rd6+132];
	xor.b32  	%r332, %r332, %r250;
	ld.global.u32 	%r251, [%rd6+136];
	xor.b32  	%r331, %r331, %r251;
$L__BB0_20:
	and.b32  	%r253, %r201, 128;
	setp.eq.s32 	%p12, %r253, 0;
	@%p12 bra 	$L__BB0_22;
	ld.global.u32 	%r254, [%rd6+140];
	xor.b32  	%r335, %r335, %r254;
	ld.global.u32 	%r255, [%rd6+144];
	xor.b32  	%r334, %r334, %r255;
	ld.global.u32 	%r256, [%rd6+148];
	xor.b32  	%r333, %r333, %r256;
	ld.global.u32 	%r257, [%rd6+152];
	xor.b32  	%r332, %r332, %r257;
	ld.global.u32 	%r258, [%rd6+156];
	xor.b32  	%r331, %r331, %r258;
$L__BB0_22:
	and.b32  	%r260, %r201, 256;
	setp.eq.s32 	%p13, %r260, 0;
	@%p13 bra 	$L__BB0_24;
	ld.global.u32 	%r261, [%rd6+160];
	xor.b32  	%r335, %r335, %r261;
	ld.global.u32 	%r262, [%rd6+164];
	xor.b32  	%r334, %r334, %r262;
	ld.global.u32 	%r263, [%rd6+168];
	xor.b32  	%r333, %r333, %r263;
	ld.global.u32 	%r264, [%rd6+172];
	xor.b32  	%r332, %r332, %r264;
	ld.global.u32 	%r265, [%rd6+176];
	xor.b32  	%r331, %r331, %r265;
$L__BB0_24:
	and.b32  	%r267, %r201, 512;
	setp.eq.s32 	%p14, %r267, 0;
	@%p14 bra 	$L__BB0_26;
	ld.global.u32 	%r268, [%rd6+180];
	xor.b32  	%r335, %r335, %r268;
	ld.global.u32 	%r269, [%rd6+184];
	xor.b32  	%r334, %r334, %r269;
	ld.global.u32 	%r270, [%rd6+188];
	xor.b32  	%r333, %r333, %r270;
	ld.global.u32 	%r271, [%rd6+192];
	xor.b32  	%r332, %r332, %r271;
	ld.global.u32 	%r272, [%rd6+196];
	xor.b32  	%r331, %r331, %r272;
$L__BB0_26:
	and.b32  	%r274, %r201, 1024;
	setp.eq.s32 	%p15, %r274, 0;
	@%p15 bra 	$L__BB0_28;
	ld.global.u32 	%r275, [%rd6+200];
	xor.b32  	%r335, %r335, %r275;
	ld.global.u32 	%r276, [%rd6+204];
	xor.b32  	%r334, %r334, %r276;
	ld.global.u32 	%r277, [%rd6+208];
	xor.b32  	%r333, %r333, %r277;
	ld.global.u32 	%r278, [%rd6+212];
	xor.b32  	%r332, %r332, %r278;
	ld.global.u32 	%r279, [%rd6+216];
	xor.b32  	%r331, %r331, %r279;
$L__BB0_28:
	and.b32  	%r281, %r201, 2048;
	setp.eq.s32 	%p16, %r281, 0;
	@%p16 bra 	$L__BB0_30;
	ld.global.u32 	%r282, [%rd6+220];
	xor.b32  	%r335, %r335, %r282;
	ld.global.u32 	%r283, [%rd6+224];
	xor.b32  	%r334, %r334, %r283;
	ld.global.u32 	%r284, [%rd6+228];
	xor.b32  	%r333, %r333, %r284;
	ld.global.u32 	%r285, [%rd6+232];
	xor.b32  	%r332, %r332, %r285;
	ld.global.u32 	%r286, [%rd6+236];
	xor.b32  	%r331, %r331, %r286;
$L__BB0_30:
	and.b32  	%r288, %r201, 4096;
	setp.eq.s32 	%p17, %r288, 0;
	@%p17 bra 	$L__BB0_32;
	ld.global.u32 	%r289, [%rd6+240];
	xor.b32  	%r335, %r335, %r289;
	ld.global.u32 	%r290, [%rd6+244];
	xor.b32  	%r334, %r334, %r290;
	ld.global.u32 	%r291, [%rd6+248];
	xor.b32  	%r333, %r333, %r291;
	ld.global.u32 	%r292, [%rd6+252];
	xor.b32  	%r332, %r332, %r292;
	ld.global.u32 	%r293, [%rd6+256];
	xor.b32  	%r331, %r331, %r293;
$L__BB0_32:
	and.b32  	%r295, %r201, 8192;
	setp.eq.s32 	%p18, %r295, 0;
	@%p18 bra 	$L__BB0_34;
	ld.global.u32 	%r296, [%rd6+260];
	xor.b32  	%r335, %r335, %r296;
	ld.global.u32 	%r297, [%rd6+264];
	xor.b32  	%r334, %r334, %r297;
	ld.global.u32 	%r298, [%rd6+268];
	xor.b32  	%r333, %r333, %r298;
	ld.global.u32 	%r299, [%rd6+272];
	xor.b32  	%r332, %r332, %r299;
	ld.global.u32 	%r300, [%rd6+276];
	xor.b32  	%r331, %r331, %r300;
$L__BB0_34:
	and.b32  	%r302, %r201, 16384;
	setp.eq.s32 	%p19, %r302, 0;
	@%p19 bra 	$L__BB0_36;
	ld.global.u32 	%r303, [%rd6+280];
	xor.b32  	%r335, %r335, %r303;
	ld.global.u32 	%r304, [%rd6+284];
	xor.b32  	%r334, %r334, %r304;
	ld.global.u32 	%r305, [%rd6+288];
	xor.b32  	%r333, %r333, %r305;
	ld.global.u32 	%r306, [%rd6+292];
	xor.b32  	%r332, %r332, %r306;
	ld.global.u32 	%r307, [%rd6+296];
	xor.b32  	%r331, %r331, %r307;
$L__BB0_36:
	and.b32  	%r309, %r201, 32768;
	setp.eq.s32 	%p20, %r309, 0;
	@%p20 bra 	$L__BB0_38;
	ld.global.u32 	%r310, [%rd6+300];
	xor.b32  	%r335, %r335, %r310;
	ld.global.u32 	%r311, [%rd6+304];
	xor.b32  	%r334, %r334, %r311;
	ld.global.u32 	%r312, [%rd6+308];
	xor.b32  	%r333, %r333, %r312;
	ld.global.u32 	%r313, [%rd6+312];
	xor.b32  	%r332, %r332, %r313;
	ld.global.u32 	%r314, [%rd6+316];
	xor.b32  	%r331, %r331, %r314;
$L__BB0_38:
	add.s32 	%r330, %r330, 16;
	setp.ne.s32 	%p21, %r330, 32;
	@%p21 bra 	$L__BB0_6;
	mad.lo.s32 	%r315, %r324, -31, %r11;
	add.s32 	%r324, %r315, 1;
	setp.ne.s32 	%p22, %r324, 5;
	@%p22 bra 	$L__BB0_5;
	st.global.u32 	[%rd2+4], %r335;
	st.global.u32 	[%rd2+8], %r334;
	st.global.u32 	[%rd2+12], %r333;
	st.global.u32 	[%rd2+16], %r332;
	st.global.u32 	[%rd2+20], %r331;
	add.s32 	%r318, %r318, 1;
	setp.lt.u32 	%p23, %r318, %r2;
	@%p23 bra 	$L__BB0_4;
$L__BB0_41:
	shr.u64 	%rd7, %rd17, 2;
	add.s32 	%r317, %r317, 1;
	setp.gt.u64 	%p24, %rd17, 3;
	mov.u64 	%rd17, %rd7;
	@%p24 bra 	$L__BB0_2;
$L__BB0_42:
	mov.b32 	%r316, 0;
	st.global.v2.u32 	[%rd2+24], {%r316, %r316};
	st.global.u32 	[%rd2+32], %r316;
	mov.b64 	%rd16, 0;
	st.global.u64 	[%rd2+40], %rd16;
	ret;

}
	// .globl	_Z8generateP17curandStateXORWOWPf
.visible .entry _Z8generateP17curandStateXORWOWPf(
	.param .u64 .ptr .align 1 _Z8generateP17curandStateXORWOWPf_param_0,
	.param .u64 .ptr .align 1 _Z8generateP17curandStateXORWOWPf_param_1
)
{
	.reg .pred 	%p<10>;
	.reg .b32 	%r<111>;
	.reg .b32 	%f<42>;
	.reg .b64 	%rd<9>;
	.reg .b64 	%fd<6>;

	ld.param.u64 	%rd3, [_Z8generateP17curandStateXORWOWPf_param_0];
	ld.param.u64 	%rd2, [_Z8generateP17curandStateXORWOWPf_param_1];
	cvta.to.global.u64 	%rd4, %rd3;
	mov.u32 	%r1, %ctaid.x;
	mov.u32 	%r2, %ntid.x;
	mov.u32 	%r3, %tid.x;
	mad.lo.s32 	%r34, %r1, %r2, %r3;
	mul.wide.s32 	%rd5, %r34, 48;
	add.s64 	%rd1, %rd4, %rd5;
	ld.global.v2.u32 	{%r4, %r105}, [%rd1];
	ld.global.v2.u32 	{%r106, %r107}, [%rd1+8];
	ld.global.v2.u32 	{%r108, %r109}, [%rd1+16];
	ld.global.v2.u32 	{%r10, %r11}, [%rd1+24];
	ld.global.f32 	%f1, [%rd1+32];
	ld.global.f64 	%fd1, [%rd1+40];
	shl.b32 	%r35, %r3, 2;
	mov.u32 	%r36, sdat;
	add.s32 	%r12, %r36, %r35;
	add.s32 	%r103, %r4, 1449748;
	mov.b32 	%r104, 1449748;
$L__BB1_1:
	shr.u32 	%r37, %r105, 2;
	xor.b32  	%r38, %r37, %r105;
	shl.b32 	%r39, %r109, 4;
	shl.b32 	%r40, %r38, 1;
	xor.b32  	%r41, %r39, %r40;
	xor.b32  	%r42, %r41, %r109;
	xor.b32  	%r21, %r42, %r38;
	add.s32 	%r43, %r103, %r21;
	add.s32 	%r44, %r43, -1087311;
	cvt.rn.f32.u32 	%f2, %r44;
	fma.rn.f32 	%f3, %f2, 0f2F800000, 0f2F000000;
	shr.u32 	%r45, %r106, 2;
	xor.b32  	%r46, %r45, %r106;
	shl.b32 	%r47, %r21, 4;
	shl.b32 	%r48, %r46, 1;
	xor.b32  	%r49, %r48, %r47;
	xor.b32  	%r50, %r49, %r46;
	xor.b32  	%r22, %r50, %r21;
	add.s32 	%r51, %r103, %r22;
	add.s32 	%r52, %r51, -724874;
	cvt.rn.f32.u32 	%f4, %r52;
	fma.rn.f32 	%f5, %f4, 0f2F800000, 0f2F000000;
	mul.f32 	%f6, %f5, %f5;
	fma.rn.f32 	%f7, %f3, %f3, %f6;
	setp.gtu.f32 	%p1, %f7, 0f3F800000;
	@%p1 bra 	$L__BB1_3;
	ld.shared.f32 	%f8, [%r12];
	add.f32 	%f9, %f8, 0f3F800000;
	st.shared.f32 	[%r12], %f9;
$L__BB1_3:
	shr.u32 	%r53, %r107, 2;
	xor.b32  	%r54, %r53, %r107;
	shl.b32 	%r55, %r22, 4;
	shl.b32 	%r56, %r54, 1;
	xor.b32  	%r57, %r55, %r56;
	xor.b32  	%r58, %r57, %r22;
	xor.b32  	%r23, %r58, %r54;
	add.s32 	%r59, %r103, %r23;
	add.s32 	%r60, %r59, -362437;
	cvt.rn.f32.u32 	%f10, %r60;
	fma.rn.f32 	%f11, %f10, 0f2F800000, 0f2F000000;
	shr.u32 	%r61, %r108, 2;
	xor.b32  	%r62, %r61, %r108;
	shl.b32 	%r63, %r23, 4;
	shl.b32 	%r64, %r62, 1;
	xor.b32  	%r65, %r64, %r63;
	xor.b32  	%r66, %r65, %r62;
	xor.b32  	%r105, %r66, %r23;
	add.s32 	%r67, %r105, %r103;
	cvt.rn.f32.u32 	%f12, %r67;
	fma.rn.f32 	%f13, %f12, 0f2F800000, 0f2F000000;
	mul.f32 	%f14, %f13, %f13;
	fma.rn.f32 	%f15, %f11, %f11, %f14;
	setp.gtu.f32 	%p2, %f15, 0f3F800000;
	@%p2 bra 	$L__BB1_5;
	ld.shared.f32 	%f16, [%r12];
	add.f32 	%f17, %f16, 0f3F800000;
	st.shared.f32 	[%r12], %f17;
$L__BB1_5:
	shr.u32 	%r68, %r109, 2;
	xor.b32  	%r69, %r68, %r109;
	shl.b32 	%r70, %r105, 4;
	shl.b32 	%r71, %r69, 1;
	xor.b32  	%r72, %r70, %r71;
	xor.b32  	%r73, %r72, %r105;
	xor.b32  	%r106, %r73, %r69;
	add.s32 	%r74, %r103, %r106;
	add.s32 	%r75, %r74, 362437;
	cvt.rn.f32.u32 	%f18, %r75;
	fma.rn.f32 	%f19, %f18, 0f2F800000, 0f2F000000;
	shr.u32 	%r76, %r21, 2;
	xor.b32  	%r77, %r76, %r21;
	shl.b32 	%r78, %r106, 4;
	shl.b32 	%r79, %r77, 1;
	xor.b32  	%r80, %r79, %r78;
	xor.b32  	%r81, %r80, %r77;
	xor.b32  	%r107, %r81, %r106;
	add.s32 	%r82, %r103, %r107;
	add.s32 	%r83, %r82, 724874;
	cvt.rn.f32.u32 	%f20, %r83;
	fma.rn.f32 	%f21, %f20, 0f2F800000, 0f2F000000;
	mul.f32 	%f22, %f21, %f21;
	fma.rn.f32 	%f23, %f19, %f19, %f22;
	setp.gtu.f32 	%p3, %f23, 0f3F800000;
	@%p3 bra 	$L__BB1_7;
	ld.shared.f32 	%f24, [%r12];
	add.f32 	%f25, %f24, 0f3F800000;
	st.shared.f32 	[%r12], %f25;
$L__BB1_7:
	shr.u32 	%r84, %r22, 2;
	xor.b32  	%r85, %r84, %r22;
	shl.b32 	%r86, %r107, 4;
	shl.b32 	%r87, %r85, 1;
	xor.b32  	%r88, %r86, %r87;
	xor.b32  	%r89, %r88, %r107;
	xor.b32  	%r108, %r89, %r85;
	add.s32 	%r90, %r103, %r108;
	add.s32 	%r91, %r90, 1087311;
	cvt.rn.f32.u32 	%f26, %r91;
	fma.rn.f32 	%f27, %f26, 0f2F800000, 0f2F000000;
	shr.u32 	%r92, %r23, 2;
	xor.b32  	%r93, %r92, %r23;
	shl.b32 	%r94, %r108, 4;
	shl.b32 	%r95, %r93, 1;
	xor.b32  	%r96, %r95, %r94;
	xor.b32  	%r97, %r96, %r93;
	xor.b32  	%r109, %r97, %r108;
	add.s32 	%r98, %r103, %r109;
	add.s32 	%r99, %r98, 1449748;
	cvt.rn.f32.u32 	%f28, %r99;
	fma.rn.f32 	%f29, %f28, 0f2F800000, 0f2F000000;
	mul.f32 	%f30, %f29, %f29;
	fma.rn.f32 	%f31, %f27, %f27, %f30;
	setp.gtu.f32 	%p4, %f31, 0f3F800000;
	@%p4 bra 	$L__BB1_9;
	ld.shared.f32 	%f32, [%r12];
	add.f32 	%f33, %f32, 0f3F800000;
	st.shared.f32 	[%r12], %f33;
$L__BB1_9:
	add.s32 	%r104, %r104, 2899496;
	add.s32 	%r103, %r103, 2899496;
	setp.ne.s32 	%p5, %r104, 743720724;
	@%p5 bra 	$L__BB1_1;
	add.s32 	%r100, %r4, 742270976;
	st.global.v2.u32 	[%rd1], {%r100, %r105};
	st.global.v2.u32 	[%rd1+8], {%r106, %r107};
	st.global.v2.u32 	[%rd1+16], {%r108, %r109};
	st.global.v2.u32 	[%rd1+24], {%r10, %r11};
	st.global.f32 	[%rd1+32], %f1;
	st.global.f64 	[%rd1+40], %fd1;
	ld.shared.f32 	%f34, [%r12];
	mul.f32 	%f35, %f34, 0f40800000;
	mul.f32 	%f36, %f35, 0f3A800000;
	st.shared.f32 	[%r12], %f36;
	bar.sync 	0;
	setp.lt.u32 	%p6, %r2, 2;
	@%p6 bra 	$L__BB1_15;
	mov.u32 	%r110, %r2;
$L__BB1_12:
	shr.u32 	%r32, %r110, 1;
	setp.ge.u32 	%p7, %r3, %r32;
	@%p7 bra 	$L__BB1_14;
	shl.b32 	%r101, %r32, 2;
	add.s32 	%r102, %r12, %r101;
	ld.shared.f32 	%f37, [%r102];
	ld.shared.f32 	%f38, [%r12];
	add.f32 	%f39, %f37, %f38;
	st.shared.f32 	[%r12], %f39;
$L__BB1_14:
	bar.sync 	0;
	setp.gt.u32 	%p8, %r110, 3;
	mov.u32 	%r110, %r32;
	@%p8 bra 	$L__BB1_12;
$L__BB1_15:
	bar.sync 	0;
	setp.ne.s32 	%p9, %r3, 0;
	@%p9 bra 	$L__BB1_17;
	cvt.rn.f64.u32 	%fd2, %r2;
	rcp.rn.f64 	%fd3, %fd2;
	ld.shared.f32 	%f40, [sdat];
	cvt.f64.f32 	%fd4, %f40;
	mul.f64 	%fd5, %fd3, %fd4;
	cvt.rn.f32.f64 	%f41, %fd5;
	st.shared.f32 	[sdat], %f41;
	cvta.to.global.u64 	%rd6, %rd2;
	mul.wide.u32 	%rd7, %r1, 4;
	add.s64 	%rd8, %rd6, %rd7;
	st.global.f32 	[%rd8], %f41;
$L__BB1_17:
	ret;

}


// ===== COMPILED SASS (sm_100) =====

	.target	sm_100

	.elftype	@"ET_EXEC"


//--------------------- .note.nv.tkinfo           --------------------------
	.section	.note.nv.tkinfo,"",@"SHT_NOTE"
	.sectionflags	@"SHF_NOTE_NV_TKINFO"
	.tkinfo
        /*0018*/ 	.word	0x00000002
        /*0030*/ 	.string	""
        /*0030*/ 	.string	"ptxas"
        /*0030*/ 	.string	"Cuda compilation tools, release 13.0, V13.0.88"
        /*0030*/ 	.string	"Build cuda_13.0.r13.0/compiler.36424714_0"
        /*0030*/ 	.string	"-arch sm_100 -m 64 "



//--------------------- .note.nv.cuinfo           --------------------------
	.section	.note.nv.cuinfo,"",@"SHT_NOTE"
	.sectionflags	@"SHF_NOTE_NV_CUINFO"
        /*0018*/ 	.short	0x0002
        /*001a*/ 	.short	0x0064
        /*001c*/ 	.short	0x0082
	.zero		2


//--------------------- .nv.info                  --------------------------
	.section	.nv.info,"",@"SHT_CUDA_INFO"
	.align	4


	//----- nvinfo : EIATTR_REGCOUNT
	.align		4
        /*0000*/ 	.byte	0x04, 0x2f
        /*0002*/ 	.short	(.L_10 - .L_9)
	.align		4
.L_9:
        /*0004*/ 	.word	index@(_Z12kernel_setupP17curandStateXORWOWi)
        /*0008*/ 	.word	0x0000001f


	//----- nvinfo : EIATTR_FRAME_SIZE
	.align		4
.L_10:
        /*000c*/ 	.byte	0x04, 0x11
        /*000e*/ 	.short	(.L_12 - .L_11)
	.align		4
.L_11:
        /*0010*/ 	.word	index@(_Z12kernel_setupP17curandStateXORWOWi)
        /*0014*/ 	.word	0x00000000


	//----- nvinfo : EIATTR_REGCOUNT
	.align		4
.L_12:
        /*0018*/ 	.byte	0x04, 0x2f
        /*001a*/ 	.short	(.L_14 - .L_13)
	.align		4
.L_13:
        /*001c*/ 	.word	index@(_Z8generateP17curandStateXORWOWPf)
        /*0020*/ 	.word	0x0000001c


	//----- nvinfo : EIATTR_FRAME_SIZE
	.align		4
.L_14:
        /*0024*/ 	.byte	0x04, 0x11
        /*0026*/ 	.short	(.L_16 - .L_15)
	.align		4
.L_15:
        /*0028*/ 	.word	index@($__internal_0_$__cuda_sm20_dblrcp_rn_slowpath_v3)
        /*002c*/ 	.word	0x00000000


	//----- nvinfo : EIATTR_FRAME_SIZE
	.align		4
.L_16:
        /*0030*/ 	.byte	0x04, 0x11
        /*0032*/ 	.short	(.L_18 - .L_17)
	.align		4
.L_17:
        /*0034*/ 	.word	index@(_Z8generateP17curandStateXORWOWPf)
        /*0038*/ 	.word	0x00000000


	//----- nvinfo : EIATTR_MIN_STACK_SIZE
	.align		4
.L_18:
        /*003c*/ 	.byte	0x04, 0x12
        /*003e*/ 	.short	(.L_20 - .L_19)
	.align		4
.L_19:
        /*0040*/ 	.word	index@(_Z8generateP17curandStateXORWOWPf)
        /*0044*/ 	.word	0x00000000


	//----- nvinfo : EIATTR_MIN_STACK_SIZE
	.align		4
.L_20:
        /*0048*/ 	.byte	0x04, 0x12
        /*004a*/ 	.short	(.L_22 - .L_21)
	.align		4
.L_21:
        /*004c*/ 	.word	index@(_Z12kernel_setupP17curandStateXORWOWi)
        /*0050*/ 	.word	0x00000000
.L_22:


//--------------------- .nv.compat                --------------------------
	.section	.nv.compat,"",@"SHT_CUDA_COMPAT_INFO"
	.align	4
        /*0000*/ 	.byte	0x02, 0x09, 0x00, 0x00, 0x02, 0x02, 0x01, 0x00, 0x02, 0x05, 0x05, 0x00, 0x03, 0x07, 0x01, 0x01
        /*0010*/ 	.byte	0x02, 0x03, 0x00, 0x00, 0x02, 0x06, 0x01, 0x00, 0x04, 0x0b, 0x08, 0x00, 0x01, 0x00, 0x00, 0x00
        /*0020*/ 	.byte	0x00, 0x00, 0x00, 0x00


//--------------------- .nv.info._Z8generateP17curandStateXORWOWPf --------------------------
	.section	.nv.info._Z8generateP17curandStateXORWOWPf,"",@"SHT_CUDA_INFO"
	.sectionflags	@""
	.align	4


	//----- nvinfo : EIATTR_CUDA_API_VERSION
	.align		4
        /*0000*/ 	.byte	0x04, 0x37
        /*0002*/ 	.short	(.L_24 - .L_23)
.L_23:
        /*0004*/ 	.word	0x00000082


	//----- nvinfo : EIATTR_KPARAM_INFO
	.align		4
.L_24:
        /*0008*/ 	.byte	0x04, 0x17
        /*000a*/ 	.short	(.L_26 - .L_25)
.L_25:
        /*000c*/ 	.word	0x00000000
        /*0010*/ 	.short	0x0001
        /*0012*/ 	.short	0x0008
        /*0014*/ 	.byte	0x00, 0xf5, 0x21, 0x00


	//----- nvinfo : EIATTR_KPARAM_INFO
	.align		4
.L_26:
        /*0018*/ 	.byte	0x04, 0x17
        /*001a*/ 	.short	(.L_28 - .L_27)
.L_27:
        /*001c*/ 	.word	0x00000000
        /*0020*/ 	.short	0x0000
        /*0022*/ 	.short	0x0000
        /*0024*/ 	.byte	0x00, 0xf5, 0x21, 0x00


	//----- nvinfo : EIATTR_SPARSE_MMA_MASK
	.align		4
.L_28:
        /*0028*/ 	.byte	0x03, 0x50
        /*002a*/ 	.short	0x0000


	//----- nvinfo : EIATTR_MAXREG_COUNT
	.align		4
        /*002c*/ 	.byte	0x03, 0x1b
        /*002e*/ 	.short	0x00ff


	//----- nvinfo : EIATTR_NUM_BARRIERS
	.align		4
        /*0030*/ 	.byte	0x02, 0x4c
        /*0032*/ 	.byte	0x01
	.zero		1


	//----- nvinfo : EIATTR_MERCURY_ISA_VERSION
	.align		4
        /*0034*/ 	.byte	0x03, 0x5f
        /*0036*/ 	.short	0x0101


	//----- nvinfo : EIATTR_VRC_CTA_INIT_COUNT
	.align		4
        /*0038*/ 	.byte	0x02, 0x4a
	.zero		1
	.zero		1


	//----- nvinfo : EIATTR_EXIT_INSTR_OFFSETS
	.align		4
        /*003c*/ 	.byte	0x04, 0x1c
        /*003e*/ 	.short	(.L_30 - .L_29)


	//   ....[0]....
.L_29:
        /*0040*/ 	.word	0x00000950


	//   ....[1]....
        /*0044*/ 	.word	0x00000af0


	//----- nvinfo : EIATTR_CRS_STACK_SIZE
	.align		4
.L_30:
        /*0048*/ 	.byte	0x04, 0x1e
        /*004a*/ 	.short	(.L_32 - .L_31)
.L_31:
        /*004c*/ 	.word	0x00000000


	//----- nvinfo : EIATTR_CBANK_PARAM_SIZE
	.align		4
.L_32:
        /*0050*/ 	.byte	0x03, 0x19
        /*0052*/ 	.short	0x0010


	//----- nvinfo : EIATTR_PARAM_CBANK
	.align		4
        /*0054*/ 	.byte	0x04, 0x0a
        /*0056*/ 	.short	(.L_34 - .L_33)
	.align		4
.L_33:
        /*0058*/ 	.word	index@(.nv.constant0._Z8generateP17curandStateXORWOWPf)
        /*005c*/ 	.short	0x0380
        /*005e*/ 	.short	0x0010


	//----- nvinfo : EIATTR_SW_WAR
	.align		4
.L_34:
        /*0060*/ 	.byte	0x04, 0x36
        /*0062*/ 	.short	(.L_36 - .L_35)
.L_35:
        /*0064*/ 	.word	0x00000008
.L_36:


//--------------------- .nv.info._Z12kernel_setupP17curandStateXORWOWi --------------------------
	.section	.nv.info._Z12kernel_setupP17curandStateXORWOWi,"",@"SHT_CUDA_INFO"
	.sectionflags	@""
	.align	4


	//----- nvinfo : EIATTR_CUDA_API_VERSION
	.align		4
        /*0000*/ 	.byte	0x04, 0x37
        /*0002*/ 	.short	(.L_38 - .L_37)
.L_37:
        /*0004*/ 	.word	0x00000082


	//----- nvinfo : EIATTR_KPARAM_INFO
	.align		4
.L_38:
        /*0008*/ 	.byte	0x04, 0x17
        /*000a*/ 	.short	(.L_40 - .L_39)
.L_39:
        /*000c*/ 	.word	0x00000000
        /*0010*/ 	.short	0x0001
        /*0012*/ 	.short	0x0008
        /*0014*/ 	.byte	0x00, 0xf0, 0x11, 0x00


	//----- nvinfo : EIATTR_KPARAM_INFO
	.align		4
.L_40:
        /*0018*/ 	.byte	0x04, 0x17
        /*001a*/ 	.short	(.L_42 - .L_41)
.L_41:
        /*001c*/ 	.word	0x00000000
        /*0020*/ 	.short	0x0000
        /*0022*/ 	.short	0x0000
        /*0024*/ 	.byte	0x00, 0xf5, 0x21, 0x00


	//----- nvinfo : EIATTR_SPARSE_MMA_MASK
	.align		4
.L_42:
        /*0028*/ 	.byte	0x03, 0x50
        /*002a*/ 	.short	0x0000


	//----- nvinfo : EIATTR_MAXREG_COUNT
	.align		4
        /*002c*/ 	.byte	0x03, 0x1b
        /*002e*/ 	.short	0x00ff


	//----- nvinfo : EIATTR_MERCURY_ISA_VERSION
	.align		4
        /*0030*/ 	.byte	0x03, 0x5f
        /*0032*/ 	.short	0x0101


	//----- nvinfo : EIATTR_VRC_CTA_INIT_COUNT
	.align		4
        /*0034*/ 	.byte	0x02, 0x4a
	.zero		1
	.zero		1


	//----- nvinfo : EIATTR_EXIT_INSTR_OFFSETS
	.align		4
        /*0038*/ 	.byte	0x04, 0x1c
        /*003a*/ 	.short	(.L_44 - .L_43)


	//   ....[0]....
.L_43:
        /*003c*/ 	.word	0x00000ee0


	//----- nvinfo : EIATTR_CRS_STACK_SIZE
	.align		4
.L_44:
        /*0040*/ 	.byte	0x04, 0x1e
        /*0042*/ 	.short	(.L_46 - .L_45)
.L_45:
        /*0044*/ 	.word	0x00000000


	//----- nvinfo : EIATTR_CBANK_PARAM_SIZE
	.align		4
.L_46:
        /*0048*/ 	.byte	0x03, 0x19
        /*004a*/ 	.short	0x000c


	//----- nvinfo : EIATTR_PARAM_CBANK
	.align		4
        /*004c*/ 	.byte	0x04, 0x0a
        /*004e*/ 	.short	(.L_48 - .L_47)
	.align		4
.L_47:
        /*0050*/ 	.word	index@(.nv.constant0._Z12kernel_setupP17curandStateXORWOWi)
        /*0054*/ 	.short	0x0380
        /*0056*/ 	.short	0x000c


	//----- nvinfo : EIATTR_SW_WAR
	.align		4
.L_48:
        /*0058*/ 	.byte	0x04, 0x36
        /*005a*/ 	.short	(.L_50 - .L_49)
.L_49:
        /*005c*/ 	.word	0x00000008
.L_50:


//--------------------- .nv.callgraph             --------------------------
	.section	.nv.callgraph,"",@"SHT_CUDA_CALLGRAPH"
	.align	4
	.sectionentsize	8
	.align		4
        /*0000*/ 	.word	0x00000000
	.align		4
        /*0004*/ 	.word	0xffffffff
	.align		4
        /*0008*/ 	.word	0x00000000
	.align		4
        /*000c*/ 	.word	0xfffffffe
	.align		4
        /*0010*/ 	.word	0x00000000
	.align		4
        /*0014*/ 	.word	0xfffffffd
	.align		4
        /*0018*/ 	.word	0x00000000
	.align		4
        /*001c*/ 	.word	0xfffffffc


//--------------------- .nv.constant4             --------------------------
	.section	.nv.constant4,"a",@progbits
	.align	8
	.align		8
.nv.constant4:
        /*0000*/ 	.dword	precalc_xorwow_matrix
	.align		8
        /*0008*/ 	.dword	precalc_xorwow_offset_matrix
	.align		8
        /*0010*/ 	.dword	mrg32k3aM1
	.align		8
        /*0018*/ 	.dword	mrg32k3aM2
	.align		8
        /*0020*/ 	.dword	mrg32k3aM1SubSeq
	.align		8
        /*0028*/ 	.dword	mrg32k3aM2SubSeq
	.align		8
        /*0030*/ 	.dword	mrg32k3aM1Seq
	.align		8
        /*0038*/ 	.dword	mrg32k3aM2Seq


//--------------------- .nv.constant3             --------------------------
	.section	.nv.constant3,"a",@progbits
	.align	8
.nv.constant3:
	.type		__cr_lgamma_table,@object
	.size		__cr_lgamma_table,(.L_8 - __cr_lgamma_table)
__cr_lgamma_table:
        /*0000*/ 	.byte	0x00, 0x00, 0x00, 0x00, 0x00, 0x00, 0x00, 0x00, 0x00, 0x00, 0x00, 0x00, 0x00, 0x00, 0x00, 0x00
        /*0010*/ 	.byte	0xef, 0x39, 0xfa, 0xfe, 0x42, 0x2e, 0xe6, 0x3f, 0x02, 0x20, 0x2a, 0xfa, 0x0b, 0xab, 0xfc, 0x3f
        /*0020*/ 	.byte	0xf9, 0x2c, 0x92, 0x7c, 0xa7, 0x6c, 0x09, 0x40, 0xc9, 0x79, 0x44, 0x3c, 0x64, 0x26, 0x13, 0x40
        /*0030*/ 	.byte	0xca, 0x01, 0xcf, 0x3a, 0x27, 0x51, 0x1a, 0x40, 0x30, 0xcc, 0x2d, 0xf3, 0xe1, 0x0c, 0x21, 0x40
        /*0040*/ 	.byte	0x0d, 0xb7, 0xfc, 0x82, 0x8e, 0x35, 0x25, 0x40
.L_8:


//--------------------- .text._Z8generateP17curandStateXORWOWPf --------------------------
	.section	.text._Z8generateP17curandStateXORWOWPf,"ax",@progbits
	.align	128
        .global         _Z8generateP17curandStateXORWOWPf
        .type           _Z8generateP17curandStateXORWOWPf,@function
        .size           _Z8generateP17curandStateXORWOWPf,(.L_x_17 - _Z8generateP17curandStateXORWOWPf)
        .other          _Z8generateP17curandStateXORWOWPf,@"STO_CUDA_ENTRY STV_DEFAULT"
_Z8generateP17curandStateXORWOWPf:
.text._Z8generateP17curandStateXORWOWPf:
[----:B------:R-:W-:Y:S01]  /*0000*/  LDC R1, c[0x0][0x37c] ;  /* 0x0000df00ff017b82 */ /* 0x000fe20000000800 */
[----:B------:R-:W0:Y:S07]  /*0010*/  S2R R0, SR_CTAID.X ;  /* 0x0000000000007919 */ /* 0x000e2e0000002500 */
[----:B------:R-:W1:Y:S01]  /*0020*/  LDC.64 R4, c[0x0][0x380] ;  /* 0x0000e000ff047b82 */ /* 0x000e620000000a00 */
[----:B------:R-:W0:Y:S01]  /*0030*/  LDCU UR8, c[0x0][0x360] ;  /* 0x00006c00ff0877ac */ /* 0x000e220008000800 */
[----:B------:R-:W0:Y:S01]  /*0040*/  S2R R15, SR_TID.X ;  /* 0x00000000000f7919 */ /* 0x000e220000002100 */
[----:B------:R-:W2:Y:S01]  /*0050*/  LDCU.64 UR6, c[0x0][0x358] ;  /* 0x00006b00ff0677ac */ /* 0x000ea20008000a00 */
[----:B0-----:R-:W-:-:S04]  /*0060*/  IMAD R3, R0, UR8, R15 ;  /* 0x0000000800037c24 */ /* 0x001fc8000f8e020f */
[----:B-1----:R-:W-:-:S05]  /*0070*/  IMAD.WIDE R4, R3, 0x30, R4 ;  /* 0x0000003003047825 */ /* 0x002fca00078e0204 */
[----:B--2---:R-:W2:Y:S04]  /*0080*/  LDG.E.64 R6, desc[UR6][R4.64] ;  /* 0x0000000604067981 */ /* 0x004ea8000c1e1b00 */
[----:B------:R0:W5:Y:S04]  /*0090*/  LDG.E R17, desc[UR6][R4.64+0x20] ;  /* 0x0000200604117981 */ /* 0x000168000c1e1900 */
[----:B------:R0:W5:Y:S04]  /*00a0*/  LDG.E.64 R8, desc[UR6][R4.64+0x28] ;  /* 0x0000280604087981 */ /* 0x000168000c1e1b00 */
[----:B------:R0:W5:Y:S04]  /*00b0*/  LDG.E.64 R2, desc[UR6][R4.64+0x8] ;  /* 0x0000080604027981 */ /* 0x000168000c1e1b00 */
[----:B------:R0:W5:Y:S04]  /*00c0*/  LDG.E.64 R10, desc[UR6][R4.64+0x10] ;  /* 0x00001006040a7981 */ /* 0x000168000c1e1b00 */
[----:B------:R0:W5:Y:S01]  /*00d0*/  LDG.E.64 R12, desc[UR6][R4.64+0x18] ;  /* 0x00001806040c7981 */ /* 0x000162000c1e1b00 */
[----:B------:R-:W1:Y:S01]  /*00e0*/  S2UR UR5, SR_CgaCtaId ;  /* 0x00000000000579c3 */ /* 0x000e620000008800 */
[----:B------:R-:W-:-:S02]  /*00f0*/  UMOV UR4, 0x400 ;  /* 0x0000040000047882 */ /* 0x000fc40000000000 */
[----:B-1----:R-:W-:-:S06]  /*0100*/  ULEA UR4, UR5, UR4, 0x18 ;  /* 0x0000000405047291 */ /* 0x002fcc000f8ec0ff */
[----:B------:R-:W-:Y:S01]  /*0110*/  LEA R14, R15, UR4, 0x2 ;  /* 0x000000040f0e7c11 */ /* 0x000fe2000f8e10ff */
[----:B------:R-:W-:Y:S01]  /*0120*/  UMOV UR4, 0x161f14 ;  /* 0x00161f1400047882 */ /* 0x000fe20000000000 */
[----:B0-2---:R-:W-:-:S07]  /*0130*/  VIADD R16, R6, 0x161f14 ;  /* 0x00161f1406107836 */ /* 0x005fce0000000000 */
.L_x_0:
[----:B------:R-:W-:Y:S01]  /*0140*/  SHF.R.U32.HI R18, RZ, 0x2, R7 ;  /* 0x00000002ff127819 */ /* 0x000fe20000011607 */
[----:B-----5:R-:W-:Y:S01]  /*0150*/  IMAD.SHL.U32 R20, R11, 0x10, RZ ;  /* 0x000000100b147824 */ /* 0x020fe200078e00ff */
[----:B------:R-:W-:Y:S01]  /*0160*/  SHF.R.U32.HI R19, RZ, 0x2, R2 ;  /* 0x00000002ff137819 */ /* 0x000fe20000011602 */
[----:B------:R-:W-:Y:S01]  /*0170*/  UIADD3 UR4, UPT, UPT, UR4, 0x2c3e28, URZ ;  /* 0x002c3e2804047890 */ /* 0x000fe2000fffe0ff */
[----:B------:R-:W-:Y:S02]  /*0180*/  LOP3.LUT R18, R18, R7, RZ, 0x3c, !PT ;  /* 0x0000000712127212 */ /* 0x000fe400078e3cff */
[----:B------:R-:W-:Y:S01]  /*0190*/  LOP3.LUT R2, R19, R2, RZ, 0x3c, !PT ;  /* 0x0000000213027212 */ /* 0x000fe200078e3cff */
[----:B------:R-:W-:Y:S02]  /*01a0*/  UISETP.NE.AND UP0, UPT, UR4, 0x2c544714, UPT ;  /* 0x2c5447140400788c */ /* 0x000fe4000bf05270 */
[----:B------:R-:W-:-:S05]  /*01b0*/  IMAD.SHL.U32 R7, R18, 0x2, RZ ;  /* 0x0000000212077824 */ /* 0x000fca00078e00ff */
[----:B------:R-:W-:Y:S02]  /*01c0*/  LOP3.LUT R7, R11, R20, R7, 0x96, !PT ;  /* 0x000000140b077212 */ /* 0x000fe400078e9607 */
[----:B------:R-:W-:Y:S02]  /*01d0*/  SHF.R.U32.HI R20, RZ, 0x2, R3 ;  /* 0x00000002ff147819 */ /* 0x000fe40000011603 */
[----:B------:R-:W-:Y:S01]  /*01e0*/  LOP3.LUT R19, R7, R18, RZ, 0x3c, !PT ;  /* 0x0000001207137212 */ /* 0x000fe200078e3cff */
[----:B------:R-:W-:Y:S01]  /*01f0*/  IMAD.SHL.U32 R18, R2, 0x2, RZ ;  /* 0x0000000202127824 */ /* 0x000fe200078e00ff */
[----:B------:R-:W-:-:S03]  /*0200*/  LOP3.LUT R20, R20, R3, RZ, 0x3c, !PT ;  /* 0x0000000314147212 */ /* 0x000fc600078e3cff */
[----:B------:R-:W-:Y:S02]  /*0210*/  IMAD.SHL.U32 R7, R19, 0x10, RZ ;  /* 0x0000001013077824 */ /* 0x000fe400078e00ff */
[----:B------:R-:W-:-:S03]  /*0220*/  IMAD.SHL.U32 R3, R20, 0x2, RZ ;  /* 0x0000000214037824 */ /* 0x000fc600078e00ff */
[----:B------:R-:W-:Y:S02]  /*0230*/  LOP3.LUT R18, R2, R18, R7, 0x96, !PT ;  /* 0x0000001202127212 */ /* 0x000fe400078e9607 */
[----:B------:R-:W-:Y:S02]  /*0240*/  IADD3 R2, PT, PT, R16, -0x10974f, R19 ;  /* 0xffef68b110027810 */ /* 0x000fe40007ffe013 */
[----:B0-----:R-:W-:Y:S01]  /*0250*/  LOP3.LUT R21, R18, R19, RZ, 0x3c, !PT ;  /* 0x0000001312157212 */ /* 0x001fe200078e3cff */
[----:B------:R-:W-:-:S03]  /*0260*/  IMAD.MOV.U32 R18, RZ, RZ, 0x2f800000 ;  /* 0x2f800000ff127424 */ /* 0x000fc600078e00ff */
[----:B------:R-:W-:Y:S01]  /*0270*/  IADD3 R7, PT, PT, R16, -0xb0f8a, R21 ;  /* 0xfff4f07610077810 */ /* 0x000fe20007ffe015 */
[----:B------:R-:W-:-:S03]  /*0280*/  IMAD.SHL.U32 R22, R21, 0x10, RZ ;  /* 0x0000001015167824 */ /* 0x000fc600078e00ff */
[----:B------:R-:W-:Y:S02]  /*0290*/  I2FP.F32.U32 R23, R7 ;  /* 0x0000000700177245 */ /* 0x000fe40000201000 */
[----:B------:R-:W-:Y:S02]  /*02a0*/  I2FP.F32.U32 R7, R2 ;  /* 0x0000000200077245 */ /* 0x000fe40000201000 */
[----:B------:R-:W-:Y:S01]  /*02b0*/  LOP3.LUT R3, R21, R22, R3, 0x96, !PT ;  /* 0x0000001615037212 */ /* 0x000fe200078e9603 */
[-C--:B------:R-:W-:Y:S01]  /*02c0*/  FFMA R23, R23, R18.reuse, 1.1641532182693481445e-10 ;  /* 0x2f00000017177423 */ /* 0x080fe20000000012 */
[----:B------:R-:W-:Y:S01]  /*02d0*/  SHF.R.U32.HI R22, RZ, 0x2, R19 ;  /* 0x00000002ff167819 */ /* 0x000fe20000011613 */
[----:B------:R-:W-:Y:S02]  /*02e0*/  FFMA R7, R7, R18, 1.1641532182693481445e-10 ;  /* 0x2f00000007077423 */ /* 0x000fe40000000012 */
[----:B------:R-:W-:Y:S01]  /*02f0*/  FMUL R2, R23, R23 ;  /* 0x0000001717027220 */ /* 0x000fe20000400000 */
[----:B------:R-:W-:-:S02]  /*0300*/  LOP3.LUT R23, R3, R20, RZ, 0x3c, !PT ;  /* 0x0000001403177212 */ /* 0x000fc400078e3cff */
[----:B------:R-:W-:Y:S01]  /*0310*/  SHF.R.U32.HI R20, RZ, 0x2, R11 ;  /* 0x00000002ff147819 */ /* 0x000fe2000001160b */
[----:B------:R-:W-:Y:S01]  /*0320*/  FFMA R2, R7, R7, R2 ;  /* 0x0000000707027223 */ /* 0x000fe20000000002 */
[----:B------:R-:W-:Y:S02]  /*0330*/  SHF.R.U32.HI R7, RZ, 0x2, R10 ;  /* 0x00000002ff077819 */ /* 0x000fe4000001160a */
[----:B------:R-:W-:Y:S02]  /*0340*/  LOP3.LUT R20, R20, R11, RZ, 0x3c, !PT ;  /* 0x0000000b14147212 */ /* 0x000fe400078e3cff */
[----:B------:R-:W-:Y:S02]  /*0350*/  FSETP.GTU.AND P1, PT, R2, 1, PT ;  /* 0x3f8000000200780b */ /* 0x000fe40003f2c000 */
[----:B------:R-:W-:Y:S01]  /*0360*/  LOP3.LUT R7, R7, R10, RZ, 0x3c, !PT ;  /* 0x0000000a07077212 */ /* 0x000fe200078e3cff */
[----:B------:R-:W-:Y:S01]  /*0370*/  IMAD.SHL.U32 R10, R23, 0x10, RZ ;  /* 0x00000010170a7824 */ /* 0x000fe200078e00ff */
[----:B------:R-:W-:-:S02]  /*0380*/  LOP3.LUT R22, R22, R19, RZ, 0x3c, !PT ;  /* 0x0000001316167212 */ /* 0x000fc400078e3cff */
[--C-:B------:R-:W-:Y:S01]  /*0390*/  SHF.R.U32.HI R24, RZ, 0x2, R23.reuse ;  /* 0x00000002ff187819 */ /* 0x100fe20000011617 */
[C---:B------:R-:W-:Y:S02]  /*03a0*/  IMAD.SHL.U32 R3, R7.reuse, 0x2, RZ ;  /* 0x0000000207037824 */ /* 0x040fe400078e00ff */
[----:B------:R-:W-:Y:S01]  /*03b0*/  IMAD.SHL.U32 R19, R22, 0x2, RZ ;  /* 0x0000000216137824 */ /* 0x000fe200078e00ff */
[----:B------:R-:W-:Y:S02]  /*03c0*/  LOP3.LUT R24, R24, R23, RZ, 0x3c, !PT ;  /* 0x0000001718187212 */ /* 0x000fe400078e3cff */
[----:B------:R-:W-:Y:S01]  /*03d0*/  LOP3.LUT R10, R7, R3, R10, 0x96, !PT ;  /* 0x00000003070a7212 */ /* 0x000fe200078e960a */
[----:B------:R-:W0:Y:S01]  /*03e0*/  @!P1 LDS R2, [R14] ;  /* 0x000000000e029984 */ /* 0x000e220000000800 */
[----:B------:R-:W-:Y:S02]  /*03f0*/  IADD3 R3, PT, PT, R16, -0x587c5, R23 ;  /* 0xfffa783b10037810 */ /* 0x000fe40007ffe017 */
[----:B------:R-:W-:-:S02]  /*0400*/  LOP3.LUT R7, R10, R23, RZ, 0x3c, !PT ;  /* 0x000000170a077212 */ /* 0x000fc400078e3cff */
[----:B------:R-:W-:-:S03]  /*0410*/  I2FP.F32.U32 R3, R3 ;  /* 0x0000000300037245 */ /* 0x000fc60000201000 */
[----:B------:R-:W-:Y:S02]  /*0420*/  IMAD.IADD R10, R7, 0x1, R16 ;  /* 0x00000001070a7824 */ /* 0x000fe400078e0210 */
[----:B------:R-:W-:-:S03]  /*0430*/  FFMA R3, R3, R18, 1.1641532182693481445e-10 ;  /* 0x2f00000003037423 */ /* 0x000fc60000000012 */
[----:B------:R-:W-:-:S05]  /*0440*/  I2FP.F32.U32 R25, R10 ;  /* 0x0000000a00197245 */ /* 0x000fca0000201000 */
[----:B------:R-:W-:-:S04]  /*0450*/  FFMA R25, R25, R18, 1.1641532182693481445e-10 ;  /* 0x2f00000019197423 */ /* 0x000fc80000000012 */
[----:B------:R-:W-:-:S04]  /*0460*/  FMUL R10, R25, R25 ;  /* 0x00000019190a7220 */ /* 0x000fc80000400000 */
[----:B------:R-:W-:Y:S01]  /*0470*/  FFMA R10, R3, R3, R10 ;  /* 0x00000003030a7223 */ /* 0x000fe2000000000a */
[----:B------:R-:W-:-:S04]  /*0480*/  IMAD.SHL.U32 R3, R20, 0x2, RZ ;  /* 0x0000000214037824 */ /* 0x000fc800078e00ff */
[----:B------:R-:W-:Y:S01]  /*0490*/  FSETP.GTU.AND P0, PT, R10, 1, PT ;  /* 0x3f8000000a00780b */ /* 0x000fe20003f0c000 */
[----:B------:R-:W-:-:S05]  /*04a0*/  IMAD.SHL.U32 R10, R7, 0x10, RZ ;  /* 0x00000010070a7824 */ /* 0x000fca00078e00ff */
[----:B------:R-:W-:Y:S01]  /*04b0*/  LOP3.LUT R3, R7, R10, R3, 0x96, !PT ;  /* 0x0000000a07037212 */ /* 0x000fe200078e9603 */
[----:B0-----:R-:W-:-:S03]  /*04c0*/  @!P1 FADD R11, R2, 1 ;  /* 0x3f800000020b9421 */ /* 0x001fc60000000000 */
[----:B------:R-:W-:Y:S02]  /*04d0*/  LOP3.LUT R2, R3, R20, RZ, 0x3c, !PT ;  /* 0x0000001403027212 */ /* 0x000fe400078e3cff */
[----:B------:R0:W-:Y:S03]  /*04e0*/  @!P1 STS [R14], R11 ;  /* 0x0000000b0e009388 */ /* 0x0001e60000000800 */
[----:B------:R-:W-:Y:S01]  /*04f0*/  IMAD.SHL.U32 R3, R2, 0x10, RZ ;  /* 0x0000001002037824 */ /* 0x000fe200078e00ff */
[----:B------:R-:W1:Y:S04]  /*0500*/  @!P0 LDS R10, [R14] ;  /* 0x000000000e0a8984 */ /* 0x000e680000000800 */
[----:B------:R-:W-:-:S02]  /*0510*/  LOP3.LUT R3, R22, R19, R3, 0x96, !PT ;  /* 0x0000001316037212 */ /* 0x000fc400078e9603 */
[C---:B------:R-:W-:Y:S02]  /*0520*/  IADD3 R19, PT, PT, R16.reuse, 0x587c5, R2 ;  /* 0x000587c510137810 */ /* 0x040fe40007ffe002 */
[----:B------:R-:W-:Y:S02]  /*0530*/  LOP3.LUT R3, R3, R2, RZ, 0x3c, !PT ;  /* 0x0000000203037212 */ /* 0x000fe400078e3cff */
[----:B------:R-:W-:Y:S02]  /*0540*/  I2FP.F32.U32 R19, R19 ;  /* 0x0000001300137245 */ /* 0x000fe40000201000 */
[----:B------:R-:W-:Y:S02]  /*0550*/  IADD3 R20, PT, PT, R16, 0xb0f8a, R3 ;  /* 0x000b0f8a10147810 */ /* 0x000fe40007ffe003 */
[----:B------:R-:W-:Y:S01]  /*0560*/  SHF.R.U32.HI R22, RZ, 0x2, R21 ;  /* 0x00000002ff167819 */ /* 0x000fe20000011615 */
[----:B------:R-:W-:Y:S01]  /*0570*/  FFMA R19, R19, R18, 1.1641532182693481445e-10 ;  /* 0x2f00000013137423 */ /* 0x000fe20000000012 */
[----:B------:R-:W-:-:S02]  /*0580*/  I2FP.F32.U32 R25, R20 ;  /* 0x0000001400197245 */ /* 0x000fc40000201000 */
[----:B------:R-:W-:-:S03]  /*0590*/  LOP3.LUT R22, R22, R21, RZ, 0x3c, !PT ;  /* 0x0000001516167212 */ /* 0x000fc600078e3cff */
[----:B------:R-:W-:Y:S02]  /*05a0*/  FFMA R25, R25, R18, 1.1641532182693481445e-10 ;  /* 0x2f00000019197423 */ /* 0x000fe40000000012 */
[----:B0-----:R-:W-:Y:S02]  /*05b0*/  IMAD.SHL.U32 R11, R22, 0x2, RZ ;  /* 0x00000002160b7824 */ /* 0x001fe400078e00ff */
[----:B------:R-:W-:-:S04]  /*05c0*/  FMUL R20, R25, R25 ;  /* 0x0000001919147220 */ /* 0x000fc80000400000 */
[----:B------:R-:W-:-:S05]  /*05d0*/  FFMA R20, R19, R19, R20 ;  /* 0x0000001313147223 */ /* 0x000fca0000000014 */
[----:B------:R-:W-:Y:S01]  /*05e0*/  FSETP.GTU.AND P1, PT, R20, 1, PT ;  /* 0x3f8000001400780b */ /* 0x000fe20003f2c000 */
[----:B------:R-:W-:-:S05]  /*05f0*/  IMAD.SHL.U32 R20, R3, 0x10, RZ ;  /* 0x0000001003147824 */ /* 0x000fca00078e00ff */
[----:B------:R-:W-:Y:S01]  /*0600*/  LOP3.LUT R11, R3, R20, R11, 0x96, !PT ;  /* 0x00000014030b7212 */ /* 0x000fe200078e960b */
[----:B------:R-:W-:Y:S02]  /*0610*/  IMAD.SHL.U32 R20, R24, 0x2, RZ ;  /* 0x0000000218147824 */ /* 0x000fe400078e00ff */
[----:B-1----:R-:W-:Y:S01]  /*0620*/  @!P0 FADD R21, R10, 1 ;  /* 0x3f8000000a158421 */ /* 0x002fe20000000000 */
[----:B------:R-:W-:-:S04]  /*0630*/  LOP3.LUT R10, R11, R22, RZ, 0x3c, !PT ;  /* 0x000000160b0a7212 */ /* 0x000fc800078e3cff */
[----:B------:R-:W-:Y:S01]  /*0640*/  @!P0 STS [R14], R21 ;  /* 0x000000150e008388 */ /* 0x000fe20000000800 */
[----:B------:R-:W-:-:S03]  /*0650*/  IMAD.SHL.U32 R11, R10, 0x10, RZ ;  /* 0x000000100a0b7824 */ /* 0x000fc600078e00ff */
[----:B------:R-:W0:Y:S02]  /*0660*/  @!P1 LDS R19, [R14] ;  /* 0x000000000e139984 */ /* 0x000e240000000800 */
[----:B------:R-:W-:Y:S02]  /*0670*/  LOP3.LUT R11, R24, R20, R11, 0x96, !PT ;  /* 0x00000014180b7212 */ /* 0x000fe400078e960b */
[C---:B------:R-:W-:Y:S02]  /*0680*/  IADD3 R20, PT, PT, R16.reuse, 0x10974f, R10 ;  /* 0x0010974f10147810 */ /* 0x040fe40007ffe00a */
[----:B------:R-:W-:Y:S02]  /*0690*/  LOP3.LUT R11, R11, R10, RZ, 0x3c, !PT ;  /* 0x0000000a0b0b7212 */ /* 0x000fe400078e3cff */
[----:B------:R-:W-:Y:S02]  /*06a0*/  I2FP.F32.U32 R23, R20 ;  /* 0x0000001400177245 */ /* 0x000fe40000201000 */
[C---:B------:R-:W-:Y:S01]  /*06b0*/  IADD3 R22, PT, PT, R16.reuse, 0x161f14, R11 ;  /* 0x00161f1410167810 */ /* 0x040fe20007ffe00b */
[----:B------:R-:W-:-:S02]  /*06c0*/  VIADD R16, R16, 0x2c3e28 ;  /* 0x002c3e2810107836 */ /* 0x000fc40000000000 */
[----:B------:R-:W-:Y:S01]  /*06d0*/  FFMA R23, R23, R18, 1.1641532182693481445e-10 ;  /* 0x2f00000017177423 */ /* 0x000fe20000000012 */
[----:B------:R-:W-:-:S05]  /*06e0*/  I2FP.F32.U32 R25, R22 ;  /* 0x0000001600197245 */ /* 0x000fca0000201000 */
[----:B------:R-:W-:-:S04]  /*06f0*/  FFMA R25, R25, R18, 1.1641532182693481445e-10 ;  /* 0x2f00000019197423 */ /* 0x000fc80000000012 */
[----:B------:R-:W-:-:S04]  /*0700*/  FMUL R18, R25, R25 ;  /* 0x0000001919127220 */ /* 0x000fc80000400000 */
[----:B------:R-:W-:-:S05]  /*0710*/  FFMA R18, R23, R23, R18 ;  /* 0x0000001717127223 */ /* 0x000fca0000000012 */
[----:B------:R-:W-:Y:S01]  /*0720*/  FSETP.GTU.AND P0, PT, R18, 1, PT ;  /* 0x3f8000001200780b */ /* 0x000fe20003f0c000 */
[----:B0-----:R-:W-:-:S05]  /*0730*/  @!P1 FADD R19, R19, 1 ;  /* 0x3f80000013139421 */ /* 0x001fca0000000000 */
[----:B------:R-:W-:Y:S07]  /*0740*/  @!P1 STS [R14], R19 ;  /* 0x000000130e009388 */ /* 0x000fee0000000800 */
[----:B------:R-:W0:Y:S02]  /*0750*/  @!P0 LDS R21, [R14] ;  /* 0x000000000e158984 */ /* 0x000e240000000800 */
[----:B0-----:R-:W-:-:S05]  /*0760*/  @!P0 FADD R21, R21, 1 ;  /* 0x3f80000015158421 */ /* 0x001fca0000000000 */
[----:B------:R0:W-:Y:S01]  /*0770*/  @!P0 STS [R14], R21 ;  /* 0x000000150e008388 */ /* 0x0001e20000000800 */
[----:B------:R-:W-:Y:S05]  /*0780*/  BRA.U UP0, `(.L_x_0) ;  /* 0xfffffff9006c7547 */ /* 0x000fea000b83ffff */
[----:B------:R-:W1:Y:S01]  /*0790*/  LDS R16, [R14] ;  /* 0x000000000e107984 */ /* 0x000e620000000800 */
[----:B------:R-:W-:Y:S01]  /*07a0*/  VIADD R6, R6, 0x2c3e2800 ;  /* 0x2c3e280006067836 */ /* 0x000fe20000000000 */
[----:B------:R-:W-:Y:S01]  /*07b0*/  UISETP.GE.U32.AND UP0, UPT, UR8, 0x2, UPT ;  /* 0x000000020800788c */ /* 0x000fe2000bf06070 */
[----:B------:R-:W-:Y:S01]  /*07c0*/  ISETP.NE.AND P0, PT, R15, RZ, PT ;  /* 0x000000ff0f00720c */ /* 0x000fe20003f05270 */
[----:B------:R2:W-:Y:S04]  /*07d0*/  STG.E.64 desc[UR6][R4.64+0x8], R2 ;  /* 0x0000080204007986 */ /* 0x0005e8000c101b06 */
[----:B------:R2:W-:Y:S04]  /*07e0*/  STG.E.64 desc[UR6][R4.64+0x10], R10 ;  /* 0x0000100a04007986 */ /* 0x0005e8000c101b06 */
[----:B------:R2:W-:Y:S04]  /*07f0*/  STG.E.64 desc[UR6][R4.64+0x18], R12 ;  /* 0x0000180c04007986 */ /* 0x0005e8000c101b06 */
[----:B------:R2:W-:Y:S04]  /*0800*/  STG.E.64 desc[UR6][R4.64+0x28], R8 ;  /* 0x0000280804007986 */ /* 0x0005e8000c101b06 */
[----:B------:R2:W-:Y:S04]  /*0810*/  STG.E desc[UR6][R4.64+0x20], R17 ;  /* 0x0000201104007986 */ /* 0x0005e8000c101906 */
[----:B------:R2:W-:Y:S01]  /*0820*/  STG.E.64 desc[UR6][R4.64], R6 ;  /* 0x0000000604007986 */ /* 0x0005e2000c101b06 */
[----:B-1----:R-:W-:-:S04]  /*0830*/  FMUL R16, R16, 4 ;  /* 0x4080000010107820 */ /* 0x002fc80000400000 */
[----:B------:R-:W-:-:S05]  /*0840*/  FMUL R19, R16, 0.0009765625 ;  /* 0x3a80000010137820 */ /* 0x000fca0000400000 */
[----:B------:R2:W-:Y:S01]  /*0850*/  STS [R14], R19 ;  /* 0x000000130e007388 */ /* 0x0005e20000000800 */
[----:B------:R-:W-:Y:S06]  /*0860*/  BAR.SYNC.DEFER_BLOCKING 0x0 ;  /* 0x0000000000007b1d */ /* 0x000fec0000010000 */
[----:B------:R-:W-:Y:S05]  /*0870*/  BRA.U !UP0, `(.L_x_1) ;  /* 0x0000000108307547 */ /* 0x000fea000b800000 */
[----:B--2---:R-:W-:-:S07]  /*0880*/  IMAD.U32 R2, RZ, RZ, UR8 ;  /* 0x00000008ff027e24 */ /* 0x004fce000f8e00ff */
.L_x_2:
[----:B------:R-:W-:-:S04]  /*0890*/  SHF.R.U32.HI R6, RZ, 0x1, R2 ;  /* 0x00000001ff067819 */ /* 0x000fc80000011602 */
[----:B------:R-:W-:-:S13]  /*08a0*/  ISETP.GE.U32.AND P1, PT, R15, R6, PT ;  /* 0x000000060f00720c */ /* 0x000fda0003f26070 */
[----:B------:R-:W-:Y:S01]  /*08b0*/  @!P1 IMAD R3, R6, 0x4, R14 ;  /* 0x0000000406039824 */ /* 0x000fe200078e020e */
[----:B------:R-:W-:Y:S05]  /*08c0*/  @!P1 LDS R4, [R14] ;  /* 0x000000000e049984 */ /* 0x000fea0000000800 */
[----:B------:R-:W1:Y:S02]  /*08d0*/  @!P1 LDS R3, [R3] ;  /* 0x0000000003039984 */ /* 0x000e640000000800 */
[----:B-1----:R-:W-:-:S05]  /*08e0*/  @!P1 FADD R5, R3, R4 ;  /* 0x0000000403059221 */ /* 0x002fca0000000000 */
[----:B------:R1:W-:Y:S01]  /*08f0*/  @!P1 STS [R14], R5 ;  /* 0x000000050e009388 */ /* 0x0003e20000000800 */
[----:B------:R-:W-:Y:S01]  /*0900*/  BAR.SYNC.DEFER_BLOCKING 0x0 ;  /* 0x0000000000007b1d */ /* 0x000fe20000010000 */
[----:B------:R-:W-:Y:S01]  /*0910*/  ISETP.GT.U32.AND P1, PT, R2, 0x3, PT ;  /* 0x000000030200780c */ /* 0x000fe20003f24070 */
[----:B------:R-:W-:-:S12]  /*0920*/  IMAD.MOV.U32 R2, RZ, RZ, R6 ;  /* 0x000000ffff027224 */ /* 0x000fd800078e0006 */
[----:B-1----:R-:W-:Y:S05]  /*0930*/  @P1 BRA `(.L_x_2) ;  /* 0xfffffffc00d41947 */ /* 0x002fea000383ffff */
.L_x_1:
[----:B------:R-:W-:Y:S06]  /*0940*/  BAR.SYNC.DEFER_BLOCKING 0x0 ;  /* 0x0000000000007b1d */ /* 0x000fec0000010000 */
[----:B------:R-:W-:Y:S05]  /*0950*/  @P0 EXIT ;  /* 0x000000000000094d */ /* 0x000fea0003800000 */
[----:B--2---:R-:W1:Y:S08]  /*0960*/  I2F.F64.U32 R4, UR8 ;  /* 0x0000000800047d12 */ /* 0x004e700008201800 */
[----:B-1----:R-:W1:Y:S01]  /*0970*/  MUFU.RCP64H R3, R5 ;  /* 0x0000000500037308 */ /* 0x002e620000001800 */
[----:B------:R-:W-:-:S05]  /*0980*/  VIADD R2, R5, 0x300402 ;  /* 0x0030040205027836 */ /* 0x000fca0000000000 */
[----:B------:R-:W-:Y:S01]  /*0990*/  FSETP.GEU.AND P0, PT, |R2|, 5.8789094863358348022e-39, PT ;  /* 0x004004020200780b */ /* 0x000fe20003f0e200 */
[----:B-1----:R-:W-:-:S08]  /*09a0*/  DFMA R6, -R4, R2, 1 ;  /* 0x3ff000000406742b */ /* 0x002fd00000000102 */
[----:B------:R-:W-:-:S08]  /*09b0*/  DFMA R6, R6, R6, R6 ;  /* 0x000000060606722b */ /* 0x000fd00000000006 */
[----:B------:R-:W-:-:S08]  /*09c0*/  DFMA R6, R2, R6, R2 ;  /* 0x000000060206722b */ /* 0x000fd00000000002 */
[----:B------:R-:W-:-:S08]  /*09d0*/  DFMA R8, -R4, R6, 1 ;  /* 0x3ff000000408742b */ /* 0x000fd00000000106 */
[----:B------:R-:W-:Y:S01]  /*09e0*/  DFMA R6, R6, R8, R6 ;  /* 0x000000080606722b */ /* 0x000fe20000000006 */
[----:B------:R-:W-:Y:S10]  /*09f0*/  @P0 BRA `(.L_x_3) ;  /* 0x0000000000100947 */ /* 0x000ff40003800000 */
[----:B------:R-:W-:-:S05]  /*0a00*/  LOP3.LUT R2, R5, 0x7fffffff, RZ, 0xc0, !PT ;  /* 0x7fffffff05027812 */ /* 0x000fca00078ec0ff */
[----:B------:R-:W-:Y:S01]  /*0a10*/  VIADD R8, R2, 0xfff00000 ;  /* 0xfff0000002087836 */ /* 0x000fe20000000000 */
[----:B------:R-:W-:-:S07]  /*0a20*/  MOV R2, 0xa40 ;  /* 0x00000a4000027802 */ /* 0x000fce0000000f00 */
[----:B0-----:R-:W-:Y:S05]  /*0a30*/  CALL.REL.NOINC `($__internal_0_$__cuda_sm20_dblrcp_rn_slowpath_v3) ;  /* 0x0000000000307944 */ /* 0x001fea0003c00000 */
.L_x_3:
[----:B------:R-:W1:Y:S01]  /*0a40*/  S2UR UR5, SR_CgaCtaId ;  /* 0x00000000000579c3 */ /* 0x000e620000008800 */
[----:B------:R-:W-:-:S07]  /*0a50*/  UMOV UR4, 0x400 ;  /* 0x0000040000047882 */ /* 0x000fce0000000000 */
[----:B------:R-:W2:Y:S01]  /*0a60*/  LDC.64 R4, c[0x0][0x388] ;  /* 0x0000e200ff047b82 */ /* 0x000ea20000000a00 */
[----:B-1----:R-:W-:Y:S01]  /*0a70*/  ULEA UR4, UR5, UR4, 0x18 ;  /* 0x0000000405047291 */ /* 0x002fe2000f8ec0ff */
[----:B--2---:R-:W-:-:S08]  /*0a80*/  IMAD.WIDE.U32 R4, R0, 0x4, R4 ;  /* 0x0000000400047825 */ /* 0x004fd000078e0004 */
[----:B------:R-:W1:Y:S02]  /*0a90*/  LDS R8, [UR4] ;  /* 0x00000004ff087984 */ /* 0x000e640008000800 */
[----:B-1----:R-:W1:Y:S02]  /*0aa0*/  F2F.F64.F32 R2, R8 ;  /* 0x0000000800027310 */ /* 0x002e640000201800 */
[----:B-1----:R-:W-:-:S10]  /*0ab0*/  DMUL R2, R2, R6 ;  /* 0x0000000602027228 */ /* 0x002fd40000000000 */
[----:B------:R-:W1:Y:S02]  /*0ac0*/  F2F.F32.F64 R3, R2 ;  /* 0x0000000200037310 */ /* 0x000e640000301000 */
[----:B-1----:R-:W-:Y:S04]  /*0ad0*/  STS [UR4], R3 ;  /* 0x00000003ff007988 */ /* 0x002fe80008000804 */
[----:B------:R-:W-:Y:S01]  /*0ae0*/  STG.E desc[UR6][R4.64], R3 ;  /* 0x0000000304007986 */ /* 0x000fe2000c101906 */
[----:B------:R-:W-:Y:S05]  /*0af0*/  EXIT ;  /* 0x000000000000794d */ /* 0x000fea0003800000 */
        .weak           $__internal_0_$__cuda_sm20_dblrcp_rn_slowpath_v3
        .type           $__internal_0_$__cuda_sm20_dblrcp_rn_slowpath_v3,@function
        .size           $__internal_0_$__cuda_sm20_dblrcp_rn_slowpath_v3,(.L_x_17 - $__internal_0_$__cuda_sm20_dblrcp_rn_slowpath_v3)
$__internal_0_$__cuda_sm20_dblrcp_rn_slowpath_v3:
[----:B------:R-:W-:-:S14]  /*0b00*/  DSETP.GTU.AND P0, PT, |R4|, +INF , PT ;  /* 0x7ff000000400742a */ /* 0x000fdc0003f0c200 */
[----:B------:R-:W-:Y:S05]  /*0b10*/  @P0 BRA `(.L_x_4) ;  /* 0x00000000007c0947 */ /* 0x000fea0003800000 */
[----:B------:R-:W-:-:S05]  /*0b20*/  LOP3.LUT R3, R5, 0x7fffffff, RZ, 0xc0, !PT ;  /* 0x7fffffff05037812 */ /* 0x000fca00078ec0ff */
[----:B------:R-:W-:-:S05]  /*0b30*/  VIADD R6, R3, 0xffffffff ;  /* 0xffffffff03067836 */ /* 0x000fca0000000000 */
[----:B------:R-:W-:-:S13]  /*0b40*/  ISETP.GE.U32.AND P0, PT, R6, 0x7fefffff, PT ;  /* 0x7fefffff0600780c */ /* 0x000fda0003f06070 */
[----:B------:R-:W-:Y:S01]  /*0b50*/  @P0 LOP3.LUT R7, R5, 0x7ff00000, RZ, 0x3c, !PT ;  /* 0x7ff0000005070812 */ /* 0x000fe200078e3cff */
[----:B------:R-:W-:Y:S01]  /*0b60*/  @P0 IMAD.MOV.U32 R6, RZ, RZ, RZ ;  /* 0x000000ffff060224 */ /* 0x000fe200078e00ff */
[----:B------:R-:W-:Y:S06]  /*0b70*/  @P0 BRA `(.L_x_5) ;  /* 0x00000000006c0947 */ /* 0x000fec0003800000 */
[----:B------:R-:W-:-:S13]  /*0b80*/  ISETP.GE.U32.AND P0, PT, R3, 0x1000001, PT ;  /* 0x010000010300780c */ /* 0x000fda0003f06070 */
[----:B------:R-:W-:Y:S05]  /*0b90*/  @!P0 BRA `(.L_x_6) ;  /* 0x0000000000348947 */ /* 0x000fea0003800000 */
[----:B------:R-:W-:Y:S02]  /*0ba0*/  VIADD R7, R5, 0xc0200000 ;  /* 0xc020000005077836 */ /* 0x000fe40000000000 */
[----:B------:R-:W-:Y:S02]  /*0bb0*/  IMAD.MOV.U32 R6, RZ, RZ, R4 ;  /* 0x000000ffff067224 */ /* 0x000fe400078e0004 */
[----:B------:R-:W0:Y:S04]  /*0bc0*/  MUFU.RCP64H R9, R7 ;  /* 0x0000000700097308 */ /* 0x000e280000001800 */
[----:B0-----:R-:W-:-:S08]  /*0bd0*/  DFMA R10, -R6, R8, 1 ;  /* 0x3ff00000060a742b */ /* 0x001fd00000000108 */
[----:B------:R-:W-:-:S08]  /*0be0*/  DFMA R10, R10, R10, R10 ;  /* 0x0000000a0a0a722b */ /* 0x000fd0000000000a */
[----:B------:R-:W-:-:S08]  /*0bf0*/  DFMA R10, R8, R10, R8 ;  /* 0x0000000a080a722b */ /* 0x000fd00000000008 */
[----:B------:R-:W-:-:S08]  /*0c00*/  DFMA R8, -R6, R10, 1 ;  /* 0x3ff000000608742b */ /* 0x000fd0000000010a */
[----:B------:R-:W-:-:S08]  /*0c10*/  DFMA R8, R10, R8, R10 ;  /* 0x000000080a08722b */ /* 0x000fd0000000000a */
[----:B------:R-:W-:-:S08]  /*0c20*/  DMUL R8, R8, 2.2250738585072013831e-308 ;  /* 0x0010000008087828 */ /* 0x000fd00000000000 */
[----:B------:R-:W-:-:S08]  /*0c30*/  DFMA R4, -R4, R8, 1 ;  /* 0x3ff000000404742b */ /* 0x000fd00000000108 */
[----:B------:R-:W-:-:S08]  /*0c40*/  DFMA R4, R4, R4, R4 ;  /* 0x000000040404722b */ /* 0x000fd00000000004 */
[----:B------:R-:W-:Y:S01]  /*0c50*/  DFMA R6, R8, R4, R8 ;  /* 0x000000040806722b */ /* 0x000fe20000000008 */
[----:B------:R-:W-:Y:S10]  /*0c60*/  BRA `(.L_x_5) ;  /* 0x0000000000307947 */ /* 0x000ff40003800000 */
.L_x_6:
[----:B------:R-:W-:Y:S01]  /*0c70*/  DMUL R4, R4, 8.11296384146066816958e+31 ;  /* 0x4690000004047828 */ /* 0x000fe20000000000 */
[----:B------:R-:W-:-:S05]  /*0c80*/  IMAD.MOV.U32 R6, RZ, RZ, R8 ;  /* 0x000000ffff067224 */ /* 0x000fca00078e0008 */
[----:B------:R-:W0:Y:S02]  /*0c90*/  MUFU.RCP64H R7, R5 ;  /* 0x0000000500077308 */ /* 0x000e240000001800 */
[----:B0-----:R-:W-:-:S08]  /*0ca0*/  DFMA R8, -R4, R6, 1 ;  /* 0x3ff000000408742b */ /* 0x001fd00000000106 */
[----:B------:R-:W-:-:S08]  /*0cb0*/  DFMA R8, R8, R8, R8 ;  /* 0x000000080808722b */ /* 0x000fd00000000008 */
[----:B------:R-:W-:-:S08]  /*0cc0*/  DFMA R8, R6, R8, R6 ;  /* 0x000000080608722b */ /* 0x000fd00000000006 */
[----:B------:R-:W-:-:S08]  /*0cd0*/  DFMA R6, -R4, R8, 1 ;  /* 0x3ff000000406742b */ /* 0x000fd00000000108 */
[----:B------:R-:W-:-:S08]  /*0ce0*/  DFMA R6, R8, R6, R8 ;  /* 0x000000060806722b */ /* 0x000fd00000000008 */
[----:B------:R-:W-:Y:S01]  /*0cf0*/  DMUL R6, R6, 8.11296384146066816958e+31 ;  /* 0x4690000006067828 */ /* 0x000fe20000000000 */
[----:B------:R-:W-:Y:S10]  /*0d00*/  BRA `(.L_x_5) ;  /* 0x0000000000087947 */ /* 0x000ff40003800000 */
.L_x_4:
[----:B------:R-:W-:Y:S01]  /*0d10*/  LOP3.LUT R7, R5, 0x80000, RZ, 0xfc, !PT ;  /* 0x0008000005077812 */ /* 0x000fe200078efcff */
[----:B------:R-:W-:-:S07]  /*0d20*/  IMAD.MOV.U32 R6, RZ, RZ, R4 ;  /* 0x000000ffff067224 */ /* 0x000fce00078e0004 */
.L_x_5:
[----:B------:R-:W-:-:S04]  /*0d30*/  IMAD.MOV.U32 R3, RZ, RZ, 0x0 ;  /* 0x00000000ff037424 */ /* 0x000fc800078e00ff */
[----:B------:R-:W-:Y:S05]  /*0d40*/  RET.REL.NODEC R2 `(_Z8generateP17curandStateXORWOWPf) ;  /* 0xfffffff002ac7950 */ /* 0x000fea0003c3ffff */
.L_x_7:
[----:B------:R-:W-:-:S00]  /*0d50*/  BRA `(.L_x_7) ;  /* 0xfffffffc00fc7947 */ /* 0x000fc0000383ffff */
[----:B------:R-:W-:-:S00]  /*0d60*/  NOP ;  /* 0x0000000000007918 */ /* 0x000fc00000000000 */
        /* <DEDUP_REMOVED lines=9> */
.L_x_17:


//--------------------- .text._Z12kernel_setupP17curandStateXORWOWi --------------------------
	.section	.text._Z12kernel_setupP17curandStateXORWOWi,"ax",@progbits
	.align	128
        .global         _Z12kernel_setupP17curandStateXORWOWi
        .type           _Z12kernel_setupP17curandStateXORWOWi,@function
        .size           _Z12kernel_setupP17curandStateXORWOWi,(.L_x_19 - _Z12kernel_setupP17curandStateXORWOWi)
        .other          _Z12kernel_setupP17curandStateXORWOWi,@"STO_CUDA_ENTRY STV_DEFAULT"
_Z12kernel_setupP17curandStateXORWOWi:
.text._Z12kernel_setupP17curandStateXORWOWi:
[----:B------:R-:W-:Y:S01]  /*0000*/  LDC R1, c[0x0][0x37c] ;  /* 0x0000df00ff017b82 */ /* 0x000fe20000000800 */
[----:B------:R-:W0:Y:S07]  /*0010*/  S2R R2, SR_TID.X ;  /* 0x0000000000027919 */ /* 0x000e2e0000002100 */
[----:B------:R-:W1:Y:S01]  /*0020*/  LDC R3, c[0x0][0x388] ;  /* 0x0000e200ff037b82 */ /* 0x000e620000000800 */
[----:B------:R-:W2:Y:S01]  /*0030*/  LDCU.64 UR4, c[0x0][0x358] ;  /* 0x00006b00ff0477ac */ /* 0x000ea20008000a00 */
[----:B------:R-:W-:Y:S06]  /*0040*/  BSSY.RECONVERGENT B0, `(.L_x_8) ;  /* 0x00000e6000007945 */ /* 0x000fec0003800200 */
[----:B------:R-:W0:Y:S08]  /*0050*/  S2UR UR6, SR_CTAID.X ;  /* 0x00000000000679c3 */ /* 0x000e300000002500 */
[----:B------:R-:W0:Y:S08]  /*0060*/  LDC R13, c[0x0][0x360] ;  /* 0x0000d800ff0d7b82 */ /* 0x000e300000000800 */
[----:B------:R-:W3:Y:S01]  /*0070*/  LDC.64 R6, c[0x0][0x380] ;  /* 0x0000e000ff067b82 */ /* 0x000ee20000000a00 */
[----:B-1----:R-:W-:-:S02]  /*0080*/  LOP3.LUT R0, R3, 0xaad26b49, RZ, 0x3c, !PT ;  /* 0xaad26b4903007812 */ /* 0x002fc400078e3cff */
[----:B------:R-:W-:Y:S01]  /*0090*/  ISETP.GT.AND P0, PT, R3, -0x1, PT ;  /* 0xffffffff0300780c */ /* 0x000fe20003f04270 */
[----:B------:R-:W-:Y:S02]  /*00a0*/  IMAD.MOV.U32 R3, RZ, RZ, -0x266e14b1 ;  /* 0xd991eb4fff037424 */ /* 0x000fe400078e00ff */
[----:B------:R-:W-:-:S03]  /*00b0*/  IMAD R0, R0, 0x4182bed5, RZ ;  /* 0x4182bed500007824 */ /* 0x000fc600078e02ff */
[----:B------:R-:W-:Y:S01]  /*00c0*/  SEL R3, R3, 0x8bf16996, P0 ;  /* 0x8bf1699603037807 */ /* 0x000fe20000000000 */
[C---:B------:R-:W-:Y:S01]  /*00d0*/  VIADD R5, R0.reuse, 0x75bcd15 ;  /* 0x075bcd1500057836 */ /* 0x040fe20000000000 */
[C---:B------:R-:W-:Y:S01]  /*00e0*/  LOP3.LUT R8, R0.reuse, 0x159a55e5, RZ, 0x3c, !PT ;  /* 0x159a55e500087812 */ /* 0x040fe200078e3cff */
[----:B------:R-:W-:Y:S01]  /*00f0*/  VIADD R11, R0, 0x583f19 ;  /* 0x00583f19000b7836 */ /* 0x000fe20000000000 */
[C---:B------:R-:W-:Y:S01]  /*0100*/  IADD3 R4, PT, PT, R3.reuse, 0x64f0c9, R0 ;  /* 0x0064f0c903047810 */ /* 0x040fe20007ffe000 */
[C---:B------:R-:W-:Y:S01]  /*0110*/  VIADD R9, R3.reuse, 0x1f123bb5 ;  /* 0x1f123bb503097836 */ /* 0x040fe20000000000 */
[----:B------:R-:W-:Y:S01]  /*0120*/  LOP3.LUT R10, R3, 0x5491333, RZ, 0x3c, !PT ;  /* 0x05491333030a7812 */ /* 0x000fe200078e3cff */
[----:B0-----:R-:W-:-:S05]  /*0130*/  IMAD R13, R13, UR6, R2 ;  /* 0x000000060d0d7c24 */ /* 0x001fca000f8e0202 */
[C---:B------:R-:W-:Y:S01]  /*0140*/  ISETP.NE.AND P0, PT, R13.reuse, RZ, PT ;  /* 0x000000ff0d00720c */ /* 0x040fe20003f05270 */
[----:B---3--:R-:W-:-:S05]  /*0150*/  IMAD.WIDE R6, R13, 0x30, R6 ;  /* 0x000000300d067825 */ /* 0x008fca00078e0206 */
[----:B--2---:R0:W-:Y:S04]  /*0160*/  STG.E.64 desc[UR4][R6.64], R4 ;  /* 0x0000000406007986 */ /* 0x0041e8000c101b04 */
[----:B------:R0:W-:Y:S04]  /*0170*/  STG.E.64 desc[UR4][R6.64+0x8], R8 ;  /* 0x0000080806007986 */ /* 0x0001e8000c101b04 */
[----:B------:R0:W-:Y:S01]  /*0180*/  STG.E.64 desc[UR4][R6.64+0x10], R10 ;  /* 0x0000100a06007986 */ /* 0x0001e2000c101b04 */
[----:B------:R-:W-:Y:S05]  /*0190*/  @!P0 BRA `(.L_x_9) ;  /* 0x0000000c00408947 */ /* 0x000fea0003800000 */
[----:B------:R-:W-:Y:S01]  /*01a0*/  SHF.R.S32.HI R0, RZ, 0x1f, R13 ;  /* 0x0000001fff007819 */ /* 0x000fe2000001140d */
[----:B------:R-:W-:-:S07]  /*01b0*/  IMAD.MOV.U32 R12, RZ, RZ, RZ ;  /* 0x000000ffff0c7224 */ /* 0x000fce00078e00ff */
.L_x_15:
[----:B-1----:R-:W-:Y:S01]  /*01c0*/  LOP3.LUT R2, R13, 0x3, RZ, 0xc0, !PT ;  /* 0x000000030d027812 */ /* 0x002fe200078ec0ff */
[----:B------:R-:W-:Y:S03]  /*01d0*/  BSSY.RECONVERGENT B1, `(.L_x_10) ;  /* 0x00000c6000017945 */ /* 0x000fe60003800200 */
[----:B------:R-:W-:-:S04]  /*01e0*/  ISETP.NE.U32.AND P0, PT, R2, RZ, PT ;  /* 0x000000ff0200720c */ /* 0x000fc80003f05070 */
[----:B------:R-:W-:-:S13]  /*01f0*/  ISETP.NE.AND.EX P0, PT, RZ, RZ, PT, P0 ;  /* 0x000000ffff00720c */ /* 0x000fda0003f05300 */
[----:B------:R-:W-:Y:S05]  /*0200*/  @!P0 BRA `(.L_x_11) ;  /* 0x0000000c00088947 */ /* 0x000fea0003800000 */
[----:B0-----:R-:W0:Y:S01]  /*0210*/  LDC.64 R8, c[0x4][RZ] ;  /* 0x01000000ff087b82 */ /* 0x001e220000000a00 */
[----:B------:R-:W-:Y:S02]  /*0220*/  IMAD.MOV.U32 R14, RZ, RZ, RZ ;  /* 0x000000ffff0e7224 */ /* 0x000fe400078e00ff */
[----:B0-----:R-:W-:-:S07]  /*0230*/  IMAD.WIDE.U32 R8, R12, 0xc80, R8 ;  /* 0x00000c800c087825 */ /* 0x001fce00078e0008 */
.L_x_14:
[----:B-1----:R-:W-:Y:S01]  /*0240*/  IMAD.MOV.U32 R15, RZ, RZ, RZ ;  /* 0x000000ffff0f7224 */ /* 0x002fe200078e00ff */
[----:B------:R-:W-:Y:S01]  /*0250*/  CS2R R2, SRZ ;  /* 0x0000000000027805 */ /* 0x000fe2000001ff00 */
[----:B------:R-:W-:Y:S01]  /*0260*/  IMAD.MOV.U32 R17, RZ, RZ, RZ ;  /* 0x000000ffff117224 */ /* 0x000fe200078e00ff */
[----:B------:R-:W-:-:S07]  /*0270*/  CS2R R4, SRZ ;  /* 0x0000000000047805 */ /* 0x000fce000001ff00 */
.L_x_13:
[----:B------:R-:W-:-:S05]  /*0280*/  IMAD.WIDE.U32 R10, R17, 0x4, R6 ;  /* 0x00000004110a7825 */ /* 0x000fca00078e0006 */
[----:B------:R0:W5:Y:S01]  /*0290*/  LDG.E R16, desc[UR4][R10.64+0x4] ;  /* 0x000004040a107981 */ /* 0x000162000c1e1900 */
[----:B------:R-:W-:-:S07]  /*02a0*/  IMAD.MOV.U32 R19, RZ, RZ, RZ ;  /* 0x000000ffff137224 */ /* 0x000fce00078e00ff */
.L_x_12:
[----:B-----5:R-:W-:Y:S01]  /*02b0*/  SHF.R.U32.HI R24, RZ, R19, R16 ;  /* 0x00000013ff187219 */ /* 0x020fe20000011610 */
[----:B0-----:R-:W-:-:S03]  /*02c0*/  IMAD.SHL.U32 R10, R17, 0x20, RZ ;  /* 0x00000020110a7824 */ /* 0x001fc600078e00ff */
[----:B------:R-:W-:Y:S01]  /*02d0*/  LOP3.LUT R11, R24, 0x1, RZ, 0xc0, !PT ;  /* 0x00000001180b7812 */ /* 0x000fe200078ec0ff */
[----:B------:R-:W-:-:S03]  /*02e0*/  IMAD.IADD R10, R10, 0x1, R19 ;  /* 0x000000010a0a7824 */ /* 0x000fc600078e0213 */
[----:B------:R-:W-:Y:S01]  /*02f0*/  ISETP.NE.U32.AND P0, PT, R11, 0x1, PT ;  /* 0x000000010b00780c */ /* 0x000fe20003f05070 */
[----:B------:R-:W-:-:S03]  /*0300*/  IMAD R11, R10, 0x5, RZ ;  /* 0x000000050a0b7824 */ /* 0x000fc600078e02ff */
[----:B------:R-:W-:Y:S01]  /*0310*/  R2P PR, R24, 0x7e ;  /* 0x0000007e18007804 */ /* 0x000fe20000000000 */
[----:B------:R-:W-:-:S08]  /*0320*/  IMAD.WIDE.U32 R10, R11, 0x4, R8 ;  /* 0x000000040b0a7825 */ /* 0x000fd000078e0008 */
[----:B------:R-:W2:Y:S04]  /*0330*/  @!P0 LDG.E R18, desc[UR4][R10.64] ;  /* 0x000000040a128981 */ /* 0x000ea8000c1e1900 */
[----:B------:R-:W3:Y:S04]  /*0340*/  @!P0 LDG.E R20, desc[UR4][R10.64+0x10] ;  /* 0x000010040a148981 */ /* 0x000ee8000c1e1900 */
[----:B------:R-:W4:Y:S04]  /*0350*/  @P1 LDG.E R22, desc[UR4][R10.64+0x14] ;  /* 0x000014040a161981 */ /* 0x000f28000c1e1900 */
[----:B------:R-:W4:Y:S04]  /*0360*/  @P2 LDG.E R26, desc[UR4][R10.64+0x28] ;  /* 0x000028040a1a2981 */ /* 0x000f28000c1e1900 */
[----:B------:R-:W4:Y:S04]  /*0370*/  @!P0 LDG.E R21, desc[UR4][R10.64+0x4] ;  /* 0x000004040a158981 */ /* 0x000f28000c1e1900 */
[----:B------:R-:W4:Y:S04]  /*0380*/  @!P0 LDG.E R23, desc[UR4][R10.64+0xc] ;  /* 0x00000c040a178981 */ /* 0x000f28000c1e1900 */
[----:B------:R-:W4:Y:S04]  /*0390*/  @P1 LDG.E R25, desc[UR4][R10.64+0x18] ;  /* 0x000018040a191981 */ /* 0x000f28000c1e1900 */
[----:B------:R-:W4:Y:S04]  /*03a0*/  @P3 LDG.E R28, desc[UR4][R10.64+0x3c] ;  /* 0x00003c040a1c3981 */ /* 0x000f28000c1e1900 */
[----:B------:R-:W4:Y:S01]  /*03b0*/  @P6 LDG.E R27, desc[UR4][R10.64+0x7c] ;  /* 0x00007c040a1b6981 */ /* 0x000f22000c1e1900 */
[----:B--2---:R-:W-:-:S03]  /*03c0*/  @!P0 LOP3.LUT R15, R15, R18, RZ, 0x3c, !PT ;  /* 0x000000120f0f8212 */ /* 0x004fc600078e3cff */
[----:B------:R-:W2:Y:S01]  /*03d0*/  @!P0 LDG.E R18, desc[UR4][R10.64+0x8] ;  /* 0x000008040a128981 */ /* 0x000ea2000c1e1900 */
[----:B---3--:R-:W-:-:S03]  /*03e0*/  @!P0 LOP3.LUT R3, R3, R20, RZ, 0x3c, !PT ;  /* 0x0000001403038212 */ /* 0x008fc600078e3cff */
[----:B------:R-:W3:Y:S01]  /*03f0*/  @P1 LDG.E R20, desc[UR4][R10.64+0x24] ;  /* 0x000024040a141981 */ /* 0x000ee2000c1e1900 */
[----:B----4-:R-:W-:-:S03]  /*0400*/  @P1 LOP3.LUT R15, R15, R22, RZ, 0x3c, !PT ;  /* 0x000000160f0f1212 */ /* 0x010fc600078e3cff */
[----:B------:R-:W4:Y:S01]  /*0410*/  @P2 LDG.E R22, desc[UR4][R10.64+0x38] ;  /* 0x000038040a162981 */ /* 0x000f22000c1e1900 */
[----:B------:R-:W-:-:S03]  /*0420*/  @P2 LOP3.LUT R15, R15, R26, RZ, 0x3c, !PT ;  /* 0x0000001a0f0f2212 */ /* 0x000fc600078e3cff */
[----:B------:R-:W4:Y:S01]  /*0430*/  @P4 LDG.E R26, desc[UR4][R10.64+0x50] ;  /* 0x000050040a1a4981 */ /* 0x000f22000c1e1900 */
[----:B------:R-:W-:-:S03]  /*0440*/  @!P0 LOP3.LUT R4, R4, R21, RZ, 0x3c, !PT ;  /* 0x0000001504048212 */ /* 0x000fc600078e3cff */
[----:B------:R-:W4:Y:S01]  /*0450*/  @P1 LDG.E R21, desc[UR4][R10.64+0x20] ;  /* 0x000020040a151981 */ /* 0x000f22000c1e1900 */
[----:B------:R-:W-:-:S03]  /*0460*/  @!P0 LOP3.LUT R2, R2, R23, RZ, 0x3c, !PT ;  /* 0x0000001702028212 */ /* 0x000fc600078e3cff */
[----:B------:R-:W4:Y:S01]  /*0470*/  @P2 LDG.E R23, desc[UR4][R10.64+0x2c] ;  /* 0x00002c040a172981 */ /* 0x000f22000c1e1900 */
[----:B------:R-:W-:-:S03]  /*0480*/  @P1 LOP3.LUT R4, R4, R25, RZ, 0x3c, !PT ;  /* 0x0000001904041212 */ /* 0x000fc600078e3cff */
[----:B------:R-:W4:Y:S01]  /*0490*/  @P2 LDG.E R25, desc[UR4][R10.64+0x34] ;  /* 0x000034040a192981 */ /* 0x000f22000c1e1900 */
[----:B--2---:R-:W-:-:S03]  /*04a0*/  @!P0 LOP3.LUT R5, R5, R18, RZ, 0x3c, !PT ;  /* 0x0000001205058212 */ /* 0x004fc600078e3cff */
[----:B------:R-:W2:Y:S01]  /*04b0*/  @P1 LDG.E R18, desc[UR4][R10.64+0x1c] ;  /* 0x00001c040a121981 */ /* 0x000ea2000c1e1900 */
[----:B---3--:R-:W-:-:S03]  /*04c0*/  @P1 LOP3.LUT R3, R3, R20, RZ, 0x3c, !PT ;  /* 0x0000001403031212 */ /* 0x008fc600078e3cff */
[----:B------:R-:W3:Y:S01]  /*04d0*/  @P2 LDG.E R20, desc[UR4][R10.64+0x30] ;  /* 0x000030040a142981 */ /* 0x000ee2000c1e1900 */
[----:B----4-:R-:W-:-:S03]  /*04e0*/  @P2 LOP3.LUT R3, R3, R22, RZ, 0x3c, !PT ;  /* 0x0000001603032212 */ /* 0x010fc600078e3cff */
[----:B------:R-:W4:Y:S01]  /*04f0*/  @P3 LDG.E R22, desc[UR4][R10.64+0x4c] ;  /* 0x00004c040a163981 */ /* 0x000f22000c1e1900 */
[----:B------:R-:W-:-:S04]  /*0500*/  @P3 LOP3.LUT R15, R15, R28, RZ, 0x3c, !PT ;  /* 0x0000001c0f0f3212 */ /* 0x000fc800078e3cff */
[----:B------:R-:W-:Y:S02]  /*0510*/  @P4 LOP3.LUT R15, R15, R26, RZ, 0x3c, !PT ;  /* 0x0000001a0f0f4212 */ /* 0x000fe400078e3cff */
[----:B------:R-:W-:Y:S01]  /*0520*/  @P1 LOP3.LUT R2, R2, R21, RZ, 0x3c, !PT ;  /* 0x0000001502021212 */ /* 0x000fe200078e3cff */
[----:B------:R-:W4:Y:S04]  /*0530*/  @P5 LDG.E R26, desc[UR4][R10.64+0x64] ;  /* 0x000064040a1a5981 */ /* 0x000f28000c1e1900 */
[----:B------:R-:W4:Y:S01]  /*0540*/  @P3 LDG.E R21, desc[UR4][R10.64+0x40] ;  /* 0x000040040a153981 */ /* 0x000f22000c1e1900 */
[----:B------:R-:W-:Y:S02]  /*0550*/  @P2 LOP3.LUT R4, R4, R23, RZ, 0x3c, !PT ;  /* 0x0000001704042212 */ /* 0x000fe400078e3cff */
[----:B------:R-:W-:Y:S01]  /*0560*/  @P2 LOP3.LUT R2, R2, R25, RZ, 0x3c, !PT ;  /* 0x0000001902022212 */ /* 0x000fe200078e3cff */
[----:B------:R-:W4:Y:S04]  /*0570*/  @P3 LDG.E R23, desc[UR4][R10.64+0x48] ;  /* 0x000048040a173981 */ /* 0x000f28000c1e1900 */
[----:B------:R-:W4:Y:S01]  /*0580*/  @P4 LDG.E R25, desc[UR4][R10.64+0x54] ;  /* 0x000054040a194981 */ /* 0x000f22000c1e1900 */
[----:B--2---:R-:W-:-:S03]  /*0590*/  @P1 LOP3.LUT R5, R5, R18, RZ, 0x3c, !PT ;  /* 0x0000001205051212 */ /* 0x004fc600078e3cff */
[----:B------:R-:W2:Y:S01]  /*05a0*/  @P3 LDG.E R18, desc[UR4][R10.64+0x44] ;  /* 0x000044040a123981 */ /* 0x000ea2000c1e1900 */
[----:B---3--:R-:W-:-:S03]  /*05b0*/  @P2 LOP3.LUT R5, R5, R20, RZ, 0x3c, !PT ;  /* 0x0000001405052212 */ /* 0x008fc600078e3cff */
[----:B------:R-:W3:Y:S01]  /*05c0*/  @P4 LDG.E R20, desc[UR4][R10.64+0x58] ;  /* 0x000058040a144981 */ /* 0x000ee2000c1e1900 */
[----:B----4-:R-:W-:-:S03]  /*05d0*/  @P3 LOP3.LUT R3, R3, R22, RZ, 0x3c, !PT ;  /* 0x0000001603033212 */ /* 0x010fc600078e3cff */
[----:B------:R-:W4:Y:S01]  /*05e0*/  @P4 LDG.E R22, desc[UR4][R10.64+0x60] ;  /* 0x000060040a164981 */ /* 0x000f22000c1e1900 */
[----:B------:R-:W-:Y:S02]  /*05f0*/  LOP3.LUT P0, RZ, R24, 0x80, RZ, 0xc0, !PT ;  /* 0x0000008018ff7812 */ /* 0x000fe4000780c0ff */
[----:B------:R-:W-:Y:S02]  /*0600*/  @P5 LOP3.LUT R15, R15, R26, RZ, 0x3c, !PT ;  /* 0x0000001a0f0f5212 */ /* 0x000fe400078e3cff */
[----:B------:R-:W4:Y:S01]  /*0610*/  @P6 LDG.E R26, desc[UR4][R10.64+0x78] ;  /* 0x000078040a1a6981 */ /* 0x000f22000c1e1900 */
[----:B------:R-:W-:-:S03]  /*0620*/  @P3 LOP3.LUT R4, R4, R21, RZ, 0x3c, !PT ;  /* 0x0000001504043212 */ /* 0x000fc600078e3cff */
[----:B------:R-:W4:Y:S01]  /*0630*/  @P4 LDG.E R21, desc[UR4][R10.64+0x5c] ;  /* 0x00005c040a154981 */ /* 0x000f22000c1e1900 */
[----:B------:R-:W-:-:S03]  /*0640*/  @P3 LOP3.LUT R2, R2, R23, RZ, 0x3c, !PT ;  /* 0x0000001702023212 */ /* 0x000fc600078e3cff */
[----:B------:R-:W4:Y:S01]  /*0650*/  @P5 LDG.E R23, desc[UR4][R10.64+0x68] ;  /* 0x000068040a175981 */ /* 0x000f22000c1e1900 */
[----:B------:R-:W-:-:S03]  /*0660*/  @P4 LOP3.LUT R4, R4, R25, RZ, 0x3c, !PT ;  /* 0x0000001904044212 */ /* 0x000fc600078e3cff */
[----:B------:R-:W4:Y:S01]  /*0670*/  @P5 LDG.E R25, desc[UR4][R10.64+0x70] ;  /* 0x000070040a195981 */ /* 0x000f22000c1e1900 */
[----:B--2---:R-:W-:-:S03]  /*0680*/  @P3 LOP3.LUT R5, R5, R18, RZ, 0x3c, !PT ;  /* 0x0000001205053212 */ /* 0x004fc600078e3cff */
[----:B------:R-:W2:Y:S01]  /*0690*/  @P5 LDG.E R18, desc[UR4][R10.64+0x6c] ;  /* 0x00006c040a125981 */ /* 0x000ea2000c1e1900 */
[----:B---3--:R-:W-:-:S03]  /*06a0*/  @P4 LOP3.LUT R5, R5, R20, RZ, 0x3c, !PT ;  /* 0x0000001405054212 */ /* 0x008fc600078e3cff */
[----:B------:R-:W3:Y:S01]  /*06b0*/  @P5 LDG.E R20, desc[UR4][R10.64+0x74] ;  /* 0x000074040a145981 */ /* 0x000ee2000c1e1900 */
[----:B----4-:R-:W-:-:S03]  /*06c0*/  @P4 LOP3.LUT R3, R3, R22, RZ, 0x3c, !PT ;  /* 0x0000001603034212 */ /* 0x010fc600078e3cff */
[----:B------:R-:W4:Y:S01]  /*06d0*/  @P0 LDG.E R22, desc[UR4][R10.64+0x8c] ;  /* 0x00008c040a160981 */ /* 0x000f22000c1e1900 */
[----:B------:R-:W-:-:S03]  /*06e0*/  @P6 LOP3.LUT R15, R15, R26, RZ, 0x3c, !PT ;  /* 0x0000001a0f0f6212 */ /* 0x000fc600078e3cff */
        /* <DEDUP_REMOVED lines=13> */
[----:B------:R-:W-:Y:S02]  /*07c0*/  @P6 LOP3.LUT R4, R4, R27, RZ, 0x3c, !PT ;  /* 0x0000001b04046212 */ /* 0x000fe400078e3cff */
[----:B------:R-:W-:Y:S02]  /*07d0*/  @P6 LOP3.LUT R2, R2, R21, RZ, 0x3c, !PT ;  /* 0x0000001502026212 */ /* 0x000fe400078e3cff */
[----:B------:R-:W-:Y:S02]  /*07e0*/  @P0 LOP3.LUT R4, R4, R23, RZ, 0x3c, !PT ;  /* 0x0000001704040212 */ /* 0x000fe400078e3cff */
[----:B------:R-:W-:Y:S02]  /*07f0*/  @P0 LOP3.LUT R2, R2, R25, RZ, 0x3c, !PT ;  /* 0x0000001902020212 */ /* 0x000fe400078e3cff */
[----:B--2---:R-:W-:Y:S02]  /*0800*/  @P6 LOP3.LUT R5, R5, R18, RZ, 0x3c, !PT ;  /* 0x0000001205056212 */ /* 0x004fe400078e3cff */
[----:B---3--:R-:W-:-:S02]  /*0810*/  @P6 LOP3.LUT R3, R3, R20, RZ, 0x3c, !PT ;  /* 0x0000001403036212 */ /* 0x008fc400078e3cff */
[----:B----4-:R-:W-:Y:S02]  /*0820*/  @P0 LOP3.LUT R5, R5, R22, RZ, 0x3c, !PT ;  /* 0x0000001605050212 */ /* 0x010fe400078e3cff */
[----:B------:R-:W-:Y:S02]  /*0830*/  @P0 LOP3.LUT R3, R3, R26, RZ, 0x3c, !PT ;  /* 0x0000001a03030212 */ /* 0x000fe400078e3cff */
[----:B------:R-:W-:-:S13]  /*0840*/  R2P PR, R24.B1, 0x7f ;  /* 0x0000007f18007804 */ /* 0x000fda0000001000 */
[----:B------:R-:W2:Y:S04]  /*0850*/  @P0 LDG.E R18, desc[UR4][R10.64+0xa0] ;  /* 0x0000a0040a120981 */ /* 0x000ea8000c1e1900 */
[----:B------:R-:W3:Y:S04]  /*0860*/  @P1 LDG.E R22, desc[UR4][R10.64+0xb4] ;  /* 0x0000b4040a161981 */ /* 0x000ee8000c1e1900 */
[----:B------:R-:W4:Y:S04]  /*0870*/  @P2 LDG.E R26, desc[UR4][R10.64+0xc8] ;  /* 0x0000c8040a1a2981 */ /* 0x000f28000c1e1900 */
[----:B------:R-:W4:Y:S04]  /*0880*/  @P3 LDG.E R28, desc[UR4][R10.64+0xdc] ;  /* 0x0000dc040a1c3981 */ /* 0x000f28000c1e1900 */
[----:B------:R-:W4:Y:S04]  /*0890*/  @P0 LDG.E R23, desc[UR4][R10.64+0xa4] ;  /* 0x0000a4040a170981 */ /* 0x000f28000c1e1900 */
[----:B------:R-:W4:Y:S04]  /*08a0*/  @P0 LDG.E R20, desc[UR4][R10.64+0xa8] ;  /* 0x0000a8040a140981 */ /* 0x000f28000c1e1900 */
[----:B------:R-:W4:Y:S04]  /*08b0*/  @P4 LDG.E R25, desc[UR4][R10.64+0xf0] ;  /* 0x0000f0040a194981 */ /* 0x000f28000c1e1900 */
        /* <DEDUP_REMOVED lines=21> */
[----:B------:R-:W-:Y:S02]  /*0a10*/  LOP3.LUT P0, RZ, R24, 0x8000, RZ, 0xc0, !PT ;  /* 0x0000800018ff7812 */ /* 0x000fe4000780c0ff */
[----:B----4-:R-:W-:Y:S01]  /*0a20*/  @P5 LOP3.LUT R15, R15, R26, RZ, 0x3c, !PT ;  /* 0x0000001a0f0f5212 */ /* 0x010fe200078e3cff */
[----:B------:R-:W4:Y:S04]  /*0a30*/  @P3 LDG.E R24, desc[UR4][R10.64+0xe4] ;  /* 0x0000e4040a183981 */ /* 0x000f28000c1e1900 */
[----:B------:R-:W2:Y:S01]  /*0a40*/  @P6 LDG.E R26, desc[UR4][R10.64+0x118] ;  /* 0x000118040a1a6981 */ /* 0x000ea2000c1e1900 */
        /* <DEDUP_REMOVED lines=8> */
[----:B---3--:R-:W-:-:S03]  /*0ad0*/  @P2 LOP3.LUT R3, R3, R22, RZ, 0x3c, !PT ;  /* 0x0000001603032212 */ /* 0x008fc600078e3cff */
[----:B------:R-:W3:Y:S01]  /*0ae0*/  @P4 LDG.E R22, desc[UR4][R10.64+0x100] ;  /* 0x000100040a164981 */ /* 0x000ee2000c1e1900 */
[----:B--2---:R-:W-:-:S03]  /*0af0*/  @P6 LOP3.LUT R15, R15, R26, RZ, 0x3c, !PT ;  /* 0x0000001a0f0f6212 */ /* 0x004fc600078e3cff */
[----:B------:R-:W2:Y:S01]  /*0b00*/  @P0 LDG.E R26, desc[UR4][R10.64+0x12c] ;  /* 0x00012c040a1a0981 */ /* 0x000ea2000c1e1900 */
[----:B----4-:R-:W-:-:S03]  /*0b10*/  @P2 LOP3.LUT R2, R2, R23, RZ, 0x3c, !PT ;  /* 0x0000001702022212 */ /* 0x010fc600078e3cff */
[----:B------:R-:W4:Y:S01]  /*0b20*/  @P4 LDG.E R23, desc[UR4][R10.64+0xfc] ;  /* 0x0000fc040a174981 */ /* 0x000f22000c1e1900 */
[----:B------:R-:W-:-:S03]  /*0b30*/  @P2 LOP3.LUT R5, R5, R20, RZ, 0x3c, !PT ;  /* 0x0000001405052212 */ /* 0x000fc600078e3cff */
[----:B------:R-:W4:Y:S01]  /*0b40*/  @P4 LDG.E R20, desc[UR4][R10.64+0xf8] ;  /* 0x0000f8040a144981 */ /* 0x000f22000c1e1900 */
[----:B------:R-:W-:Y:S02]  /*0b50*/  @P3 LOP3.LUT R2, R2, R27, RZ, 0x3c, !PT ;  /* 0x0000001b02023212 */ /* 0x000fe400078e3cff */
[----:B------:R-:W-:Y:S01]  /*0b60*/  @P3 LOP3.LUT R4, R4, R25, RZ, 0x3c, !PT ;  /* 0x0000001904043212 */ /* 0x000fe200078e3cff */
[----:B------:R-:W4:Y:S01]  /*0b70*/  @P5 LDG.E R27, desc[UR4][R10.64+0x110] ;  /* 0x000110040a1b5981 */ /* 0x000f22000c1e1900 */
[----:B------:R-:W-:-:S03]  /*0b80*/  @P3 LOP3.LUT R5, R5, R24, RZ, 0x3c, !PT ;  /* 0x0000001805053212 */ /* 0x000fc600078e3cff */
[----:B------:R-:W4:Y:S04]  /*0b90*/  @P5 LDG.E R25, desc[UR4][R10.64+0x108] ;  /* 0x000108040a195981 */ /* 0x000f28000c1e1900 */
        /* <DEDUP_REMOVED lines=19> */
[----:B------:R-:W-:-:S05]  /*0cd0*/  VIADD R19, R19, 0x10 ;  /* 0x0000001013137836 */ /* 0x000fca0000000000 */
[----:B------:R-:W-:Y:S02]  /*0ce0*/  ISETP.NE.AND P1, PT, R19, 0x20, PT ;  /* 0x000000201300780c */ /* 0x000fe40003f25270 */
[----:B------:R-:W-:Y:S02]  /*0cf0*/  @P5 LOP3.LUT R3, R3, R18, RZ, 0x3c, !PT ;  /* 0x0000001203035212 */ /* 0x000fe400078e3cff */
[----:B------:R-:W-:Y:S02]  /*0d00*/  @P6 LOP3.LUT R4, R4, R21, RZ, 0x3c, !PT ;  /* 0x0000001504046212 */ /* 0x000fe400078e3cff */
[----:B---3--:R-:W-:-:S04]  /*0d10*/  @P6 LOP3.LUT R3, R3, R22, RZ, 0x3c, !PT ;  /* 0x0000001603036212 */ /* 0x008fc800078e3cff */
[----:B--2---:R-:W-:Y:S02]  /*0d20*/  @P0 LOP3.LUT R3, R3, R26, RZ, 0x3c, !PT ;  /* 0x0000001a03030212 */ /* 0x004fe400078e3cff */
[----:B----4-:R-:W-:Y:S02]  /*0d30*/  @P6 LOP3.LUT R2, R2, R23, RZ, 0x3c, !PT ;  /* 0x0000001702026212 */ /* 0x010fe400078e3cff */
[----:B------:R-:W-:Y:S02]  /*0d40*/  @P6 LOP3.LUT R5, R5, R20, RZ, 0x3c, !PT ;  /* 0x0000001405056212 */ /* 0x000fe400078e3cff */
[----:B------:R-:W-:Y:S02]  /*0d50*/  @P0 LOP3.LUT R2, R2, R27, RZ, 0x3c, !PT ;  /* 0x0000001b02020212 */ /* 0x000fe400078e3cff */
[----:B------:R-:W-:Y:S02]  /*0d60*/  @P0 LOP3.LUT R4, R4, R25, RZ, 0x3c, !PT ;  /* 0x0000001904040212 */ /* 0x000fe400078e3cff */
[----:B------:R-:W-:Y:S01]  /*0d70*/  @P0 LOP3.LUT R5, R5, R24, RZ, 0x3c, !PT ;  /* 0x0000001805050212 */ /* 0x000fe200078e3cff */
[----:B------:R-:W-:Y:S06]  /*0d80*/  @P1 BRA `(.L_x_12) ;  /* 0xfffffff400481947 */ /* 0x000fec000383ffff */
[----:B------:R-:W-:-:S05]  /*0d90*/  VIADD R17, R17, 0x1 ;  /* 0x0000000111117836 */ /* 0x000fca0000000000 */
[----:B------:R-:W-:-:S13]  /*0da0*/  ISETP.NE.AND P0, PT, R17, 0x5, PT ;  /* 0x000000051100780c */ /* 0x000fda0003f05270 */
[----:B------:R-:W-:Y:S05]  /*0db0*/  @P0 BRA `(.L_x_13) ;  /* 0xfffffff400300947 */ /* 0x000fea000383ffff */
[----:B------:R1:W-:Y:S01]  /*0dc0*/  STG.E.64 desc[UR4][R6.64+0x8], R4 ;  /* 0x0000080406007986 */ /* 0x0003e2000c101b04 */
[----:B------:R-:W-:Y:S01]  /*0dd0*/  VIADD R14, R14, 0x1 ;  /* 0x000000010e0e7836 */ /* 0x000fe20000000000 */
[----:B------:R-:W-:Y:S02]  /*0de0*/  LOP3.LUT R11, R13, 0x3, RZ, 0xc0, !PT ;  /* 0x000000030d0b7812 */ /* 0x000fe400078ec0ff */
[----:B------:R1:W-:Y:S02]  /*0df0*/  STG.E.64 desc[UR4][R6.64+0x10], R2 ;  /* 0x0000100206007986 */ /* 0x0003e4000c101b04 */
[----:B------:R-:W-:Y:S02]  /*0e00*/  ISETP.GE.U32.AND P0, PT, R14, R11, PT ;  /* 0x0000000b0e00720c */ /* 0x000fe40003f06070 */
[----:B------:R1:W-:Y:S11]  /*0e10*/  STG.E desc[UR4][R6.64+0x4], R15 ;  /* 0x0000040f06007986 */ /* 0x0003f6000c101904 */
[----:B------:R-:W-:Y:S05]  /*0e20*/  @!P0 BRA `(.L_x_14) ;  /* 0xfffffff400048947 */ /* 0x000fea000383ffff */
.L_x_11:
[----:B------:R-:W-:Y:S05]  /*0e30*/  BSYNC.RECONVERGENT B1 ;  /* 0x0000000000017941 */ /* 0x000fea0003800200 */
.L_x_10:
[C---:B------:R-:W-:Y:S01]  /*0e40*/  ISETP.GT.U32.AND P0, PT, R13.reuse, 0x3, PT ;  /* 0x000000030d00780c */ /* 0x040fe20003f04070 */
[----:B------:R-:W-:Y:S01]  /*0e50*/  VIADD R12, R12, 0x1 ;  /* 0x000000010c0c7836 */ /* 0x000fe20000000000 */
[--C-:B------:R-:W-:Y:S02]  /*0e60*/  SHF.R.U64 R13, R13, 0x2, R0.reuse ;  /* 0x000000020d0d7819 */ /* 0x100fe40000001200 */
[----:B------:R-:W-:Y:S02]  /*0e70*/  ISETP.GT.U32.AND.EX P0, PT, R0, RZ, PT, P0 ;  /* 0x000000ff0000720c */ /* 0x000fe40003f04100 */
[----:B------:R-:W-:-:S11]  /*0e80*/  SHF.R.U32.HI R0, RZ, 0x2, R0 ;  /* 0x00000002ff007819 */ /* 0x000fd60000011600 */
[----:B------:R-:W-:Y:S05]  /*0e90*/  @P0 BRA `(.L_x_15) ;  /* 0xfffffff000c80947 */ /* 0x000fea000383ffff */
.L_x_9:
[----:B------:R-:W-:Y:S05]  /*0ea0*/  BSYNC.RECONVERGENT B0 ;  /* 0x0000000000007941 */ /* 0x000fea0003800200 */
.L_x_8:
[----:B------:R-:W-:Y:S04]  /*0eb0*/  STG.E.64 desc[UR4][R6.64+0x18], RZ ;  /* 0x000018ff06007986 */ /* 0x000fe8000c101b04 */
[----:B------:R-:W-:Y:S04]  /*0ec0*/  STG.E desc[UR4][R6.64+0x20], RZ ;  /* 0x000020ff06007986 */ /* 0x000fe8000c101904 */
[----:B------:R-:W-:Y:S01]  /*0ed0*/  STG.E.64 desc[UR4][R6.64+0x28], RZ ;  /* 0x000028ff06007986 */ /* 0x000fe2000c101b04 */
[----:B------:R-:W-:Y:S05]  /*0ee0*/  EXIT ;  /* 0x000000000000794d */ /* 0x000fea0003800000 */
.L_x_16:
        /* <DEDUP_REMOVED lines=9> */
.L_x_19:


//--------------------- .nv.global.init           --------------------------
	.section	.nv.global.init,"aw",@progbits
	.align	4
.nv.global.init:
	.type		mrg32k3aM1SubSeq,@object
	.size		mrg32k3aM1SubSeq,(mrg32k3aM2SubSeq - mrg32k3aM1SubSeq)
mrg32k3aM1SubSeq:
        /*0000*/ 	.byte	0x0b, 0xcc, 0xee, 0x04, 0x73, 0x29, 0x8b, 0x6f, 0xf6, 0x53, 0x03, 0xf6, 0x23, 0xf6, 0xea, 0xda
        /* <DEDUP_REMOVED lines=125> */
	.type		mrg32k3aM2SubSeq,@object
	.size		mrg32k3aM2SubSeq,(mrg32k3aM1 - mrg32k3aM2SubSeq)
mrg32k3aM2SubSeq:
        /* <DEDUP_REMOVED lines=126> */
	.type		mrg32k3aM1,@object
	.size		mrg32k3aM1,(mrg32k3aM1Seq - mrg32k3aM1)
mrg32k3aM1:
        /* <DEDUP_REMOVED lines=144> */
	.type		mrg32k3aM1Seq,@object
	.size		mrg32k3aM1Seq,(mrg32k3aM2 - mrg32k3aM1Seq)
mrg32k3aM1Seq:
        /* <DEDUP_REMOVED lines=144> */
	.type		mrg32k3aM2,@object
	.size		mrg32k3aM2,(mrg32k3aM2Seq - mrg32k3aM2)
mrg32k3aM2:
        /* <DEDUP_REMOVED lines=144> */
	.type		mrg32k3aM2Seq,@object
	.size		mrg32k3aM2Seq,(precalc_xorwow_matrix - mrg32k3aM2Seq)
mrg32k3aM2Seq:
        /* <DEDUP_REMOVED lines=144> */
	.type		precalc_xorwow_matrix,@object
	.size		precalc_xorwow_matrix,(precalc_xorwow_offset_matrix - precalc_xorwow_matrix)
precalc_xorwow_matrix:
        /* <DEDUP_REMOVED lines=6400> */
	.type		precalc_xorwow_offset_matrix,@object
	.size		precalc_xorwow_offset_matrix,(.L_1 - precalc_xorwow_offset_matrix)
precalc_xorwow_offset_matrix:
        /* <DEDUP_REMOVED lines=6400> */
.L_1:


//--------------------- .nv.shared._Z8generateP17curandStateXORWOWPf --------------------------
	.section	.nv.shared._Z8generateP17curandStateXORWOWPf,"aw",@nobits
	.sectionflags	@""
	.align	16
	.zero		1024


//--------------------- .nv.shared.reserved.0     --------------------------
	.section	.nv.shared.reserved.0,"aw",@nobits
	.weak		__nv_reservedSMEM_offset_0_alias
	.size		__nv_reservedSMEM_offset_0_alias, 0, 64
	.other		__nv_reservedSMEM_offset_0_alias,@"STO_CUDA_RESERVED_SHARED STV_DEFAULT"
__nv_reservedSMEM_offset_0_alias:
	.zero		0
	.zero		64


//--------------------- .nv.shared._Z12kernel_setupP17curandStateXORWOWi --------------------------
	.section	.nv.shared._Z12kernel_setupP17curandStateXORWOWi,"aw",@nobits
	.sectionflags	@""
	.align	16
	.zero		1024


//--------------------- .nv.constant0._Z8generateP17curandStateXORWOWPf --------------------------
	.section	.nv.constant0._Z8generateP17curandStateXORWOWPf,"a",@progbits
	.sectionflags	@""
	.align	4
.nv.constant0._Z8generateP17curandStateXORWOWPf:
	.zero		912


//--------------------- .nv.constant0._Z12kernel_setupP17curandStateXORWOWi --------------------------
	.section	.nv.constant0._Z12kernel_setupP17curandStateXORWOWi,"a",@progbits
	.sectionflags	@""
	.align	4
.nv.constant0._Z12kernel_setupP17curandStateXORWOWi:
	.zero		908


//--------------------- SYMBOLS --------------------------

	.type		.nv.reservedSmem.offset0,@object
	.size		.nv.reservedSmem.offset0,0x4
	.type		.nv.reservedSmem.cap,@object
	.size		.nv.reservedSmem.cap,0x4
